	.target	sm_100a

	.elftype	@"ET_EXEC"


//--------------------- .note.nv.tkinfo           --------------------------
	.section	.note.nv.tkinfo,"",@"SHT_NOTE"
	.sectionflags	@"SHF_NOTE_NV_TKINFO"
	.tkinfo
        /*0018*/ 	.word	0x00000002
        /*0030*/ 	.string	""
        /*0030*/ 	.string	"ptxas"
        /*0030*/ 	.string	"Cuda compilation tools, release 13.0, V13.0.88"
        /*0030*/ 	.string	"Build cuda_13.0.r13.0/compiler.36424714_0"
        /*0030*/ 	.string	"-arch sm_100a -m 64 "



//--------------------- .note.nv.cuinfo           --------------------------
	.section	.note.nv.cuinfo,"",@"SHT_NOTE"
	.sectionflags	@"SHF_NOTE_NV_CUINFO"
        /*0018*/ 	.short	0x0002
        /*001a*/ 	.short	0x0064
        /*001c*/ 	.short	0x0082
	.zero		2


//--------------------- .nv.info                  --------------------------
	.section	.nv.info,"",@"SHT_CUDA_INFO"
	.align	4


	//----- nvinfo : EIATTR_REGCOUNT
	.align		4
        /*0000*/ 	.byte	0x04, 0x2f
        /*0002*/ 	.short	(.L_19 - .L_18)
	.align		4
.L_18:
        /*0004*/ 	.word	index@(_ZN7cutlass13device_kernelINS_4gemm6kernel13GemmUniversalIN4cute5tupleIJiiiiEEENS1_10collective13CollectiveMmaINS1_35MainloopSm100TmaUmmaWarpSpecializedILi6ELi2ELi4ENS5_IJNS4_1CILi8EEENSA_ILi1EEESC_EEEEENS5_IJNSA_ILi128EEESF_SF_EEENS_10bfloat16_tENS5_IJlSC_lEEESH_SI_NS4_8TiledMMAINS4_8MMA_AtomIJNS4_26SM100_MMA_F16BF16_2x1SM_SSISH_SH_fLi128ELi128ELNS4_4UMMA5MajorE0ELSN_0ELNSM_7ScaleInE0ELSO_0EEEEEENS4_6LayoutINS5_IJSC_SC_SC_EEENS5_IJNSA_ILi0EEEST_ST_EEEEENS5_IJNS4_10UnderscoreESW_SW_EEEEENS4_18SM100_TMA_2SM_LOADENS4_14ComposedLayoutINS4_7SwizzleILi3ELi4ELi3EEENS4_18smem_ptr_flag_bitsILi16EEENSR_INS5_IJSB_NSA_ILi64EEEEEENS5_IJS15_SC_EEEEEEEvNS4_8identityENS4_28SM100_TMA_2SM_LOAD_MULTICASTES19_vS1A_EENS_8epilogue10collective18CollectiveEpilogueINS1D_23Sm100TmaWarpSpecializedILi4ELi2ELi16ELb1ELb0EEEJNS5_IJS15_SF_SF_EEENS5_IJNSR_IS15_SC_EENSR_INS5_IJNSA_ILi16EEENSA_ILi2EEEEEENS5_IJSC_S15_EEEEEEEESH_SI_SH_SI_NS1D_6fusion15FusionCallbacksIS1H_NS1Q_17LinearCombinationISH_fSH_fLNS_15FloatRoundStyleE2EEES1I_S1P_JEEENS4_5SM1004TMEM4LOAD26SM100_TMEM_LOAD_32dp32b16xENS4_13SM90_TMA_LOADENS10_INS11_ILi1ELi4ELi3EEES14_NSR_INS5_IJSB_S1K_EEENS5_IJS1K_SC_EEEEEEENS4_39AutoVectorizingCopyWithAssumedAlignmentILi128EEENS4_14SM90_TMA_STOREES25_S27_S27_EEEvvEEEEvNT_6ParamsE)
        /*0008*/ 	.word	0x00000044


	//----- nvinfo : EIATTR_FRAME_SIZE
	.align		4
.L_19:
        /*000c*/ 	.byte	0x04, 0x11
        /*000e*/ 	.short	(.L_21 - .L_20)
	.align		4
.L_20:
        /*0010*/ 	.word	index@($__internal_2_$__cuda_sm10x_tcgen05_guardrail_trap_unallocated_columns_being_dealloced)
        /*0014*/ 	.word	0x00000000


	//----- nvinfo : EIATTR_FRAME_SIZE
	.align		4
.L_21:
        /*0018*/ 	.byte	0x04, 0x11
        /*001a*/ 	.short	(.L_23 - .L_22)
	.align		4
.L_22:
        /*001c*/ 	.word	index@($__internal_1_$__cuda_sm10x_tcgen05_guardrail_trap_phase_invalid_during_alloc)
        /*0020*/ 	.word	0x00000000


	//----- nvinfo : EIATTR_FRAME_SIZE
	.align		4
.L_23:
        /*0024*/ 	.byte	0x04, 0x11
        /*0026*/ 	.short	(.L_25 - .L_24)
	.align		4
.L_24:
        /*0028*/ 	.word	index@($__internal_0_$__cuda_sm10x_tcgen05_guardrail_trap_col_being_dealloced_not_returned_by_alloc)
        /*002c*/ 	.word	0x00000000


	//----- nvinfo : EIATTR_FRAME_SIZE
	.align		4
.L_25:
        /*0030*/ 	.byte	0x04, 0x11
        /*0032*/ 	.short	(.L_27 - .L_26)
	.align		4
.L_26:
        /*0034*/ 	.word	index@(_ZN7cutlass13device_kernelINS_4gemm6kernel13GemmUniversalIN4cute5tupleIJiiiiEEENS1_10collective13CollectiveMmaINS1_35MainloopSm100TmaUmmaWarpSpecializedILi6ELi2ELi4ENS5_IJNS4_1CILi8EEENSA_ILi1EEESC_EEEEENS5_IJNSA_ILi128EEESF_SF_EEENS_10bfloat16_tENS5_IJlSC_lEEESH_SI_NS4_8TiledMMAINS4_8MMA_AtomIJNS4_26SM100_MMA_F16BF16_2x1SM_SSISH_SH_fLi128ELi128ELNS4_4UMMA5MajorE0ELSN_0ELNSM_7ScaleInE0ELSO_0EEEEEENS4_6LayoutINS5_IJSC_SC_SC_EEENS5_IJNSA_ILi0EEEST_ST_EEEEENS5_IJNS4_10UnderscoreESW_SW_EEEEENS4_18SM100_TMA_2SM_LOADENS4_14ComposedLayoutINS4_7SwizzleILi3ELi4ELi3EEENS4_18smem_ptr_flag_bitsILi16EEENSR_INS5_IJSB_NSA_ILi64EEEEEENS5_IJS15_SC_EEEEEEEvNS4_8identityENS4_28SM100_TMA_2SM_LOAD_MULTICASTES19_vS1A_EENS_8epilogue10collective18CollectiveEpilogueINS1D_23Sm100TmaWarpSpecializedILi4ELi2ELi16ELb1ELb0EEEJNS5_IJS15_SF_SF_EEENS5_IJNSR_IS15_SC_EENSR_INS5_IJNSA_ILi16EEENSA_ILi2EEEEEENS5_IJSC_S15_EEEEEEEESH_SI_SH_SI_NS1D_6fusion15FusionCallbacksIS1H_NS1Q_17LinearCombinationISH_fSH_fLNS_15FloatRoundStyleE2EEES1I_S1P_JEEENS4_5SM1004TMEM4LOAD26SM100_TMEM_LOAD_32dp32b16xENS4_13SM90_TMA_LOADENS10_INS11_ILi1ELi4ELi3EEES14_NSR_INS5_IJSB_S1K_EEENS5_IJS1K_SC_EEEEEEENS4_39AutoVectorizingCopyWithAssumedAlignmentILi128EEENS4_14SM90_TMA_STOREES25_S27_S27_EEEvvEEEEvNT_6ParamsE)
        /*0038*/ 	.word	0x00000000


	//----- nvinfo : EIATTR_MIN_STACK_SIZE
	.align		4
.L_27:
        /*003c*/ 	.byte	0x04, 0x12
        /*003e*/ 	.short	(.L_29 - .L_28)
	.align		4
.L_28:
        /*0040*/ 	.word	index@(_ZN7cutlass13device_kernelINS_4gemm6kernel13GemmUniversalIN4cute5tupleIJiiiiEEENS1_10collective13CollectiveMmaINS1_35MainloopSm100TmaUmmaWarpSpecializedILi6ELi2ELi4ENS5_IJNS4_1CILi8EEENSA_ILi1EEESC_EEEEENS5_IJNSA_ILi128EEESF_SF_EEENS_10bfloat16_tENS5_IJlSC_lEEESH_SI_NS4_8TiledMMAINS4_8MMA_AtomIJNS4_26SM100_MMA_F16BF16_2x1SM_SSISH_SH_fLi128ELi128ELNS4_4UMMA5MajorE0ELSN_0ELNSM_7ScaleInE0ELSO_0EEEEEENS4_6LayoutINS5_IJSC_SC_SC_EEENS5_IJNSA_ILi0EEEST_ST_EEEEENS5_IJNS4_10UnderscoreESW_SW_EEEEENS4_18SM100_TMA_2SM_LOADENS4_14ComposedLayoutINS4_7SwizzleILi3ELi4ELi3EEENS4_18smem_ptr_flag_bitsILi16EEENSR_INS5_IJSB_NSA_ILi64EEEEEENS5_IJS15_SC_EEEEEEEvNS4_8identityENS4_28SM100_TMA_2SM_LOAD_MULTICASTES19_vS1A_EENS_8epilogue10collective18CollectiveEpilogueINS1D_23Sm100TmaWarpSpecializedILi4ELi2ELi16ELb1ELb0EEEJNS5_IJS15_SF_SF_EEENS5_IJNSR_IS15_SC_EENSR_INS5_IJNSA_ILi16EEENSA_ILi2EEEEEENS5_IJSC_S15_EEEEEEEESH_SI_SH_SI_NS1D_6fusion15FusionCallbacksIS1H_NS1Q_17LinearCombinationISH_fSH_fLNS_15FloatRoundStyleE2EEES1I_S1P_JEEENS4_5SM1004TMEM4LOAD26SM100_TMEM_LOAD_32dp32b16xENS4_13SM90_TMA_LOADENS10_INS11_ILi1ELi4ELi3EEES14_NSR_INS5_IJSB_S1K_EEENS5_IJS1K_SC_EEEEEEENS4_39AutoVectorizingCopyWithAssumedAlignmentILi128EEENS4_14SM90_TMA_STOREES25_S27_S27_EEEvvEEEEvNT_6ParamsE)
        /*0044*/ 	.word	0x00000000
.L_29:


//--------------------- .nv.compat                --------------------------
	.section	.nv.compat,"",@"SHT_CUDA_COMPAT_INFO"
	.align	4
        /*0000*/ 	.byte	0x02, 0x09, 0x01, 0x00, 0x02, 0x02, 0x02, 0x00, 0x02, 0x05, 0x05, 0x00, 0x03, 0x07, 0x01, 0x01
        /*0010*/ 	.byte	0x02, 0x03, 0x01, 0x00, 0x02, 0x06, 0x01, 0x00, 0x04, 0x0b, 0x08, 0x00, 0x09, 0x00, 0x00, 0x00
        /*0020*/ 	.byte	0x00, 0x00, 0x00, 0x00


//--------------------- .nv.info._ZN7cutlass13device_kernelINS_4gemm6kernel13GemmUniversalIN4cute5tupleIJiiiiEEENS1_10collective13CollectiveMmaINS1_35MainloopSm100TmaUmmaWarpSpecializedILi6ELi2ELi4ENS5_IJNS4_1CILi8EEENSA_ILi1EEESC_EEEEENS5_IJNSA_ILi128EEESF_SF_EEENS_10bfloat16_tENS5_IJlSC_lEEESH_SI_NS4_8TiledMMAINS4_8MMA_AtomIJNS4_26SM100_MMA_F16BF16_2x1SM_SSISH_SH_fLi128ELi128ELNS4_4UMMA5MajorE0ELSN_0ELNSM_7ScaleInE0ELSO_0EEEEEENS4_6LayoutINS5_IJSC_SC_SC_EEENS5_IJNSA_ILi0EEEST_ST_EEEEENS5_IJNS4_10UnderscoreESW_SW_EEEEENS4_18SM100_TMA_2SM_LOADENS4_14ComposedLayoutINS4_7SwizzleILi3ELi4ELi3EEENS4_18smem_ptr_flag_bitsILi16EEENSR_INS5_IJSB_NSA_ILi64EEEEEENS5_IJS15_SC_EEEEEEEvNS4_8identityENS4_28SM100_TMA_2SM_LOAD_MULTICASTES19_vS1A_EENS_8epilogue10collective18CollectiveEpilogueINS1D_23Sm100TmaWarpSpecializedILi4ELi2ELi16ELb1ELb0EEEJNS5_IJS15_SF_SF_EEENS5_IJNSR_IS15_SC_EENSR_INS5_IJNSA_ILi16EEENSA_ILi2EEEEEENS5_IJSC_S15_EEEEEEEESH_SI_SH_SI_NS1D_6fusion15FusionCallbacksIS1H_NS1Q_17LinearCombinationISH_fSH_fLNS_15FloatRoundStyleE2EEES1I_S1P_JEEENS4_5SM1004TMEM4LOAD26SM100_TMEM_LOAD_32dp32b16xENS4_13SM90_TMA_LOADENS10_INS11_ILi1ELi4ELi3EEES14_NSR_INS5_IJSB_S1K_EEENS5_IJS1K_SC_EEEEEEENS4_39AutoVectorizingCopyWithAssumedAlignmentILi128EEENS4_14SM90_TMA_STOREES25_S27_S27_EEEvvEEEEvNT_6ParamsE --------------------------
	.section	.nv.info._ZN7cutlass13device_kernelINS_4gemm6kernel13GemmUniversalIN4cute5tupleIJiiiiEEENS1_10collective13CollectiveMmaINS1_35MainloopSm100TmaUmmaWarpSpecializedILi6ELi2ELi4ENS5_IJNS4_1CILi8EEENSA_ILi1EEESC_EEEEENS5_IJNSA_ILi128EEESF_SF_EEENS_10bfloat16_tENS5_IJlSC_lEEESH_SI_NS4_8TiledMMAINS4_8MMA_AtomIJNS4_26SM100_MMA_F16BF16_2x1SM_SSISH_SH_fLi128ELi128ELNS4_4UMMA5MajorE0ELSN_0ELNSM_7ScaleInE0ELSO_0EEEEEENS4_6LayoutINS5_IJSC_SC_SC_EEENS5_IJNSA_ILi0EEEST_ST_EEEEENS5_IJNS4_10UnderscoreESW_SW_EEEEENS4_18SM100_TMA_2SM_LOADENS4_14ComposedLayoutINS4_7SwizzleILi3ELi4ELi3EEENS4_18smem_ptr_flag_bitsILi16EEENSR_INS5_IJSB_NSA_ILi64EEEEEENS5_IJS15_SC_EEEEEEEvNS4_8identityENS4_28SM100_TMA_2SM_LOAD_MULTICASTES19_vS1A_EENS_8epilogue10collective18CollectiveEpilogueINS1D_23Sm100TmaWarpSpecializedILi4ELi2ELi16ELb1ELb0EEEJNS5_IJS15_SF_SF_EEENS5_IJNSR_IS15_SC_EENSR_INS5_IJNSA_ILi16EEENSA_ILi2EEEEEENS5_IJSC_S15_EEEEEEEESH_SI_SH_SI_NS1D_6fusion15FusionCallbacksIS1H_NS1Q_17LinearCombinationISH_fSH_fLNS_15FloatRoundStyleE2EEES1I_S1P_JEEENS4_5SM1004TMEM4LOAD26SM100_TMEM_LOAD_32dp32b16xENS4_13SM90_TMA_LOADENS10_INS11_ILi1ELi4ELi3EEES14_NSR_INS5_IJSB_S1K_EEENS5_IJS1K_SC_EEEEEEENS4_39AutoVectorizingCopyWithAssumedAlignmentILi128EEENS4_14SM90_TMA_STOREES25_S27_S27_EEEvvEEEEvNT_6ParamsE,"",@"SHT_CUDA_INFO"
	.sectionflags	@""
	.align	4


	//----- nvinfo : EIATTR_CUDA_API_VERSION
	.align		4
        /*0000*/ 	.byte	0x04, 0x37
        /*0002*/ 	.short	(.L_31 - .L_30)
.L_30:
        /*0004*/ 	.word	0x00000082


	//----- nvinfo : EIATTR_KPARAM_INFO
	.align		4
.L_31:
        /*0008*/ 	.byte	0x04, 0x17
        /*000a*/ 	.short	(.L_33 - .L_32)
.L_32:
        /*000c*/ 	.word	0x00000000
        /*0010*/ 	.short	0x0000
        /*0012*/ 	.short	0x0000
        /*0014*/ 	.byte	0x00, 0xf0, 0x01, 0x20


	//----- nvinfo : EIATTR_AT_ENTRY_FRAGMENTS
	.align		4
.L_33:
        /*0018*/ 	.byte	0x04, 0x4f
        /*001a*/ 	.short	(.L_35 - .L_34)


	//   ....[0]....
.L_34:
        /*001c*/ 	.word	0x00000007


	//----- nvinfo : EIATTR_RESERVED_SMEM_USED
	.align		4
.L_35:
        /*0020*/ 	.byte	0x01, 0x41
	.zero		2


	//----- nvinfo : EIATTR_SPARSE_MMA_MASK
	.align		4
        /*0024*/ 	.byte	0x03, 0x50
        /*0026*/ 	.short	0x0000


	//----- nvinfo : EIATTR_TCGEN05_2CTA_USED
	.align		4
        /*0028*/ 	.byte	0x01, 0x52
	.zero		2


	//----- nvinfo : EIATTR_MAXREG_COUNT
	.align		4
        /*002c*/ 	.byte	0x03, 0x1b
        /*002e*/ 	.short	0x00ff


	//----- nvinfo : EIATTR_NUM_BARRIERS
	.align		4
        /*0030*/ 	.byte	0x02, 0x4c
        /*0032*/ 	.byte	0x07
	.zero		1


	//----- nvinfo : EIATTR_EXTERNS
	.align		4
        /*0034*/ 	.byte	0x04, 0x0f
        /*0036*/ 	.short	(.L_37 - .L_36)


	//   ....[0]....
	.align		4
.L_36:
        /*0038*/ 	.word	index@(__assertfail)


	//----- nvinfo : EIATTR_MERCURY_ISA_VERSION
	.align		4
.L_37:
        /*003c*/ 	.byte	0x03, 0x5f
        /*003e*/ 	.short	0x0101


	//----- nvinfo : EIATTR_INT_WARP_WIDE_INSTR_OFFSETS
	.align		4
        /*0040*/ 	.byte	0x04, 0x31
        /*0042*/ 	.short	(.L_39 - .L_38)


	//   ....[0]....
.L_38:
        /*0044*/ 	.word	0x00000db0


	//   ....[1]....
        /*0048*/ 	.word	0x00000e50


	//   ....[2]....
        /*004c*/ 	.word	0x00004800


	//   ....[3]....
        /*0050*/ 	.word	0x00004830


	//   ....[4]....
        /*0054*/ 	.word	0x00004850


	//   ....[5]....
        /*0058*/ 	.word	0x00005410


	//   ....[6]....
        /*005c*/ 	.word	0x000054b0


	//   ....[7]....
        /*0060*/ 	.word	0x00005560


	//   ....[8]....
        /*0064*/ 	.word	0x000055e0


	//   ....[9]....
        /*0068*/ 	.word	0x00005690


	//   ....[10]....
        /*006c*/ 	.word	0x00005740


	//   ....[11]....
        /*0070*/ 	.word	0x000057c0


	//   ....[12]....
        /*0074*/ 	.word	0x00005880


	//   ....[13]....
        /*0078*/ 	.word	0x00005940


	//   ....[14]....
        /*007c*/ 	.word	0x000059f0


	//   ....[15]....
        /*0080*/ 	.word	0x00005ae0


	//   ....[16]....
        /*0084*/ 	.word	0x00005bc0


	//----- nvinfo : EIATTR_COOP_GROUP_MASK_REGIDS
	.align		4
.L_39:
        /*0088*/ 	.byte	0x04, 0x29
        /*008a*/ 	.short	(.L_41 - .L_40)


	//   ....[0]....
.L_40:
        /*008c*/ 	.word	0xffffffff


	//   ....[1]....
        /*0090*/ 	.word	0xffffffff


	//   ....[2]....
        /*0094*/ 	.word	0xffffffff


	//   ....[3]....
        /*0098*/ 	.word	0xffffffff


	//   ....[4]....
        /*009c*/ 	.word	0xffffffff


	//   ....[5]....
        /*00a0*/ 	.word	0xffffffff


	//   ....[6]....
        /*00a4*/ 	.word	0xffffffff


	//   ....[7]....
        /*00a8*/ 	.word	0xffffffff


	//   ....[8]....
        /*00ac*/ 	.word	0xffffffff


	//   ....[9]....
        /*00b0*/ 	.word	0xffffffff


	//   ....[10]....
        /*00b4*/ 	.word	0xffffffff


	//   ....[11]....
        /*00b8*/ 	.word	0xffffffff


	//   ....[12]....
        /*00bc*/ 	.word	0xffffffff


	//   ....[13]....
        /*00c0*/ 	.word	0xffffffff


	//----- nvinfo : EIATTR_COOP_GROUP_INSTR_OFFSETS
	.align		4
.L_41:
        /*00c4*/ 	.byte	0x04, 0x28
        /*00c6*/ 	.short	(.L_43 - .L_42)


	//   ....[0]....
.L_42:
        /*00c8*/ 	.word	0x000000b0


	//   ....[1]....
        /*00cc*/ 	.word	0x00000520


	//   ....[2]....
        /*00d0*/ 	.word	0x00000720


	//   ....[3]....
        /*00d4*/ 	.word	0x000008b0


	//   ....[4]....
        /*00d8*/ 	.word	0x000009a0


	//   ....[5]....
        /*00dc*/ 	.word	0x00000b00


	//   ....[6]....
        /*00e0*/ 	.word	0x00000c90


	//   ....[7]....
        /*00e4*/ 	.word	0x00000ed0


	//   ....[8]....
        /*00e8*/ 	.word	0x00002450


	//   ....[9]....
        /*00ec*/ 	.word	0x00003420


	//   ....[10]....
        /*00f0*/ 	.word	0x000038f0


	//   ....[11]....
        /*00f4*/ 	.word	0x00003920


	//   ....[12]....
        /*00f8*/ 	.word	0x00004700


	//   ....[13]....
        /*00fc*/ 	.word	0x00004910


	//----- nvinfo : EIATTR_VRC_CTA_INIT_COUNT
	.align		4
.L_43:
        /*0100*/ 	.byte	0x02, 0x4a
        /*0102*/ 	.byte	0x80
	.zero		1


	//----- nvinfo : EIATTR_SYSCALL_OFFSETS
	.align		4
        /*0104*/ 	.byte	0x04, 0x46
        /*0106*/ 	.short	(.L_45 - .L_44)


	//   ....[0]....
.L_44:
        /*0108*/ 	.word	0x00006750


	//   ....[1]....
        /*010c*/ 	.word	0x00006840


	//   ....[2]....
        /*0110*/ 	.word	0x00006fe0


	//   ....[3]....
        /*0114*/ 	.word	0x00007910


	//   ....[4]....
        /*0118*/ 	.word	0x000081e0


	//   ....[5]....
        /*011c*/ 	.word	0x00008ab0


	//----- nvinfo : EIATTR_MBARRIER_INSTR_OFFSETS
	.align		4
.L_45:
        /*0120*/ 	.byte	0x04, 0x39
        /*0122*/ 	.short	(.L_47 - .L_46)


	//   ....[0]....
.L_46:
        /*0124*/ 	.word	0x00000650
        /*0128*/ 	.word	0x000000ff
        /*012c*/ 	.word	0x00000000
        /*0130*/ 	.short	0x0100
        /*0132*/ 	.byte	0x04
	.zero		1


	//   ....[1]....
        /*0134*/ 	.word	0x00000660
        /*0138*/ 	.word	0x000000ff
        /*013c*/ 	.word	0x00000030
        /*0140*/ 	.short	0x0100
        /*0142*/ 	.byte	0x04
	.zero		1


	//   ....[2]....
        /*0144*/ 	.word	0x00000670
        /*0148*/ 	.word	0x000000ff
        /*014c*/ 	.word	0x00000008
        /*0150*/ 	.short	0x0100
        /*0152*/ 	.byte	0x04
	.zero		1


	//   ....[3]....
        /*0154*/ 	.word	0x00000680
        /*0158*/ 	.word	0x000000ff
        /*015c*/ 	.word	0x00000038
        /*0160*/ 	.short	0x0100
        /*0162*/ 	.byte	0x04
	.zero		1


	//   ....[4]....
        /*0164*/ 	.word	0x00000690
        /*0168*/ 	.word	0x000000ff
        /*016c*/ 	.word	0x00000010
        /*0170*/ 	.short	0x0100
        /*0172*/ 	.byte	0x04
	.zero		1


	//   ....[5]....
        /*0174*/ 	.word	0x000006a0
        /*0178*/ 	.word	0x000000ff
        /*017c*/ 	.word	0x00000040
        /*0180*/ 	.short	0x0100
        /*0182*/ 	.byte	0x04
	.zero		1


	//   ....[6]....
        /*0184*/ 	.word	0x000006b0
        /*0188*/ 	.word	0x000000ff
        /*018c*/ 	.word	0x00000018
        /*0190*/ 	.short	0x0100
        /*0192*/ 	.byte	0x04
	.zero		1


	//   ....[7]....
        /*0194*/ 	.word	0x000006c0
        /*0198*/ 	.word	0x000000ff
        /*019c*/ 	.word	0x00000048
        /*01a0*/ 	.short	0x0100
        /*01a2*/ 	.byte	0x04
	.zero		1


	//   ....[8]....
        /*01a4*/ 	.word	0x000006d0
        /*01a8*/ 	.word	0x000000ff
        /*01ac*/ 	.word	0x00000020
        /*01b0*/ 	.short	0x0100
        /*01b2*/ 	.byte	0x04
	.zero		1


	//   ....[9]....
        /*01b4*/ 	.word	0x000006e0
        /*01b8*/ 	.word	0x000000ff
        /*01bc*/ 	.word	0x00000050
        /*01c0*/ 	.short	0x0100
        /*01c2*/ 	.byte	0x04
	.zero		1


	//   ....[10]....
        /*01c4*/ 	.word	0x000006f0
        /*01c8*/ 	.word	0x000000ff
        /*01cc*/ 	.word	0x00000028
        /*01d0*/ 	.short	0x0100
        /*01d2*/ 	.byte	0x04
	.zero		1


	//   ....[11]....
        /*01d4*/ 	.word	0x00000700
        /*01d8*/ 	.word	0x000000ff
        /*01dc*/ 	.word	0x00000058
        /*01e0*/ 	.short	0x0100
        /*01e2*/ 	.byte	0x04
	.zero		1


	//   ....[12]....
        /*01e4*/ 	.word	0x00000820
        /*01e8*/ 	.word	0x000000ff
        /*01ec*/ 	.word	0x00000060
        /*01f0*/ 	.short	0x0100
        /*01f2*/ 	.byte	0x04
	.zero		1


	//   ....[13]....
        /*01f4*/ 	.word	0x00000830
        /*01f8*/ 	.word	0x000000ff
        /*01fc*/ 	.word	0x00000080
        /*0200*/ 	.short	0x0100
        /*0202*/ 	.byte	0x04
	.zero		1


	//   ....[14]....
        /*0204*/ 	.word	0x00000840
        /*0208*/ 	.word	0x000000ff
        /*020c*/ 	.word	0x00000068
        /*0210*/ 	.short	0x0100
        /*0212*/ 	.byte	0x04
	.zero		1


	//   ....[15]....
        /*0214*/ 	.word	0x00000850
        /*0218*/ 	.word	0x000000ff
        /*021c*/ 	.word	0x00000088
        /*0220*/ 	.short	0x0100
        /*0222*/ 	.byte	0x04
	.zero		1


	//   ....[16]....
        /*0224*/ 	.word	0x00000860
        /*0228*/ 	.word	0x000000ff
        /*022c*/ 	.word	0x00000070
        /*0230*/ 	.short	0x0100
        /*0232*/ 	.byte	0x04
	.zero		1


	//   ....[17]....
        /*0234*/ 	.word	0x00000870
        /*0238*/ 	.word	0x000000ff
        /*023c*/ 	.word	0x00000090
        /*0240*/ 	.short	0x0100
        /*0242*/ 	.byte	0x04
	.zero		1


	//   ....[18]....
        /*0244*/ 	.word	0x00000880
        /*0248*/ 	.word	0x000000ff
        /*024c*/ 	.word	0x00000078
        /*0250*/ 	.short	0x0100
        /*0252*/ 	.byte	0x04
	.zero		1


	//   ....[19]....
        /*0254*/ 	.word	0x00000890
        /*0258*/ 	.word	0x000000ff
        /*025c*/ 	.word	0x00000098
        /*0260*/ 	.short	0x0100
        /*0262*/ 	.byte	0x04
	.zero		1


	//   ....[20]....
        /*0264*/ 	.word	0x00000970
        /*0268*/ 	.word	0x000000ff
        /*026c*/ 	.word	0x000000a0
        /*0270*/ 	.short	0x0100
        /*0272*/ 	.byte	0x06
	.zero		1


	//   ....[21]....
        /*0274*/ 	.word	0x00000980
        /*0278*/ 	.word	0x000000ff
        /*027c*/ 	.word	0x000000a8
        /*0280*/ 	.short	0x0100
        /*0282*/ 	.byte	0x06
	.zero		1


	//   ....[22]....
        /*0284*/ 	.word	0x00000ab0
        /*0288*/ 	.word	0x000000ff
        /*028c*/ 	.word	0x000000b0
        /*0290*/ 	.short	0x0100
        /*0292*/ 	.byte	0x06
	.zero		1


	//   ....[23]....
        /*0294*/ 	.word	0x00000ac0
        /*0298*/ 	.word	0x000000ff
        /*029c*/ 	.word	0x000000c0
        /*02a0*/ 	.short	0x0100
        /*02a2*/ 	.byte	0x06
	.zero		1


	//   ....[24]....
        /*02a4*/ 	.word	0x00000ad0
        /*02a8*/ 	.word	0x000000ff
        /*02ac*/ 	.word	0x000000b8
        /*02b0*/ 	.short	0x0100
        /*02b2*/ 	.byte	0x06
	.zero		1


	//   ....[25]....
        /*02b4*/ 	.word	0x00000ae0
        /*02b8*/ 	.word	0x000000ff
        /*02bc*/ 	.word	0x000000c8
        /*02c0*/ 	.short	0x0100
        /*02c2*/ 	.byte	0x06
	.zero		1


	//   ....[26]....
        /*02c4*/ 	.word	0x00000c00
        /*02c8*/ 	.word	0x000000ff
        /*02cc*/ 	.word	0x000000d0
        /*02d0*/ 	.short	0x0100
        /*02d2*/ 	.byte	0x04
	.zero		1


	//   ....[27]....
        /*02d4*/ 	.word	0x00000c10
        /*02d8*/ 	.word	0x000000ff
        /*02dc*/ 	.word	0x000000f0
        /*02e0*/ 	.short	0x0100
        /*02e2*/ 	.byte	0x04
	.zero		1


	//   ....[28]....
        /*02e4*/ 	.word	0x00000c20
        /*02e8*/ 	.word	0x000000ff
        /*02ec*/ 	.word	0x000000d8
        /*02f0*/ 	.short	0x0100
        /*02f2*/ 	.byte	0x04
	.zero		1


	//   ....[29]....
        /*02f4*/ 	.word	0x00000c30
        /*02f8*/ 	.word	0x000000ff
        /*02fc*/ 	.word	0x000000f8
        /*0300*/ 	.short	0x0100
        /*0302*/ 	.byte	0x04
	.zero		1


	//   ....[30]....
        /*0304*/ 	.word	0x00000c40
        /*0308*/ 	.word	0x000000ff
        /*030c*/ 	.word	0x000000e0
        /*0310*/ 	.short	0x0100
        /*0312*/ 	.byte	0x04
	.zero		1


	//   ....[31]....
        /*0314*/ 	.word	0x00000c50
        /*0318*/ 	.word	0x000000ff
        /*031c*/ 	.word	0x00000100
        /*0320*/ 	.short	0x0100
        /*0322*/ 	.byte	0x04
	.zero		1


	//   ....[32]....
        /*0324*/ 	.word	0x00000c60
        /*0328*/ 	.word	0x000000ff
        /*032c*/ 	.word	0x000000e8
        /*0330*/ 	.short	0x0100
        /*0332*/ 	.byte	0x04
	.zero		1


	//   ....[33]....
        /*0334*/ 	.word	0x00000c70
        /*0338*/ 	.word	0x000000ff
        /*033c*/ 	.word	0x00000108
        /*0340*/ 	.short	0x0100
        /*0342*/ 	.byte	0x04
	.zero		1


	//   ....[34]....
        /*0344*/ 	.word	0x00000d60
        /*0348*/ 	.word	0x000000ff
        /*034c*/ 	.word	0x00000110
        /*0350*/ 	.short	0x0100
        /*0352*/ 	.byte	0x04
	.zero		1


	//   ....[35]....
        /*0354*/ 	.word	0x00000d70
        /*0358*/ 	.word	0x000000ff
        /*035c*/ 	.word	0x00000120
        /*0360*/ 	.short	0x0100
        /*0362*/ 	.byte	0x04
	.zero		1


	//   ....[36]....
        /*0364*/ 	.word	0x00000d80
        /*0368*/ 	.word	0x000000ff
        /*036c*/ 	.word	0x00000118
        /*0370*/ 	.short	0x0100
        /*0372*/ 	.byte	0x04
	.zero		1


	//   ....[37]....
        /*0374*/ 	.word	0x00000d90
        /*0378*/ 	.word	0x000000ff
        /*037c*/ 	.word	0x00000128
        /*0380*/ 	.short	0x0100
        /*0382*/ 	.byte	0x04
	.zero		1


	//   ....[38]....
        /*0384*/ 	.word	0x00000e90
        /*0388*/ 	.word	0x000000ff
        /*038c*/ 	.word	0x00000130
        /*0390*/ 	.short	0x0100
        /*0392*/ 	.byte	0x06
	.zero		1


	//   ....[39]....
        /*0394*/ 	.word	0x00001ab0
        /*0398*/ 	.word	0x00000000
        /*039c*/ 	.word	0x00000120
        /*03a0*/ 	.short	0x010a
        /*03a2*/ 	.byte	0xff
	.zero		1


	//   ....[40]....
        /*03a4*/ 	.word	0x00001ae0
        /*03a8*/ 	.word	0x00000000
        /*03ac*/ 	.word	0x00000110
        /*03b0*/ 	.short	0x0101
        /*03b2*/ 	.byte	0xff
	.zero		1


	//   ....[41]....
        /*03b4*/ 	.word	0x00001ba0
        /*03b8*/ 	.word	0x000000ff
        /*03bc*/ 	.word	0x00000030
        /*03c0*/ 	.short	0x010a
        /*03c2*/ 	.byte	0x04
	.zero		1


	//   ....[42]....
        /*03c4*/ 	.word	0x00001c60
        /*03c8*/ 	.word	0x000000ff
        /*03cc*/ 	.word	0x00000030
        /*03d0*/ 	.short	0x010a
        /*03d2*/ 	.byte	0x21
	.zero		1


	//   ....[43]....
        /*03d4*/ 	.word	0x00001e10
        /*03d8*/ 	.word	0x000000ff
        /*03dc*/ 	.word	0x00000030
        /*03e0*/ 	.short	0x010a
        /*03e2*/ 	.byte	0x05
	.zero		1


	//   ....[44]....
        /*03e4*/ 	.word	0x00001ff0
        /*03e8*/ 	.word	0x000000ff
        /*03ec*/ 	.word	0x000000a8
        /*03f0*/ 	.short	0x0101
        /*03f2*/ 	.byte	0x0e
	.zero		1


	//   ....[45]....
        /*03f4*/ 	.word	0x00002010
        /*03f8*/ 	.word	0x000000ff
        /*03fc*/ 	.word	0x00000030
        /*0400*/ 	.short	0x010a
        /*0402*/ 	.byte	0x04
	.zero		1


	//   ....[46]....
        /*0404*/ 	.word	0x00002090
        /*0408*/ 	.word	0x000000ff
        /*040c*/ 	.word	0x00000030
        /*0410*/ 	.short	0x010a
        /*0412*/ 	.byte	0x07
	.zero		1


	//   ....[47]....
        /*0414*/ 	.word	0x000021d0
        /*0418*/ 	.word	0x000000ff
        /*041c*/ 	.word	0x00000030
        /*0420*/ 	.short	0x010a
        /*0422*/ 	.byte	0x04
	.zero		1


	//   ....[48]....
        /*0424*/ 	.word	0x00002480
        /*0428*/ 	.word	0x00000003
        /*042c*/ 	.word	0x000000b0
        /*0430*/ 	.short	0x010a
        /*0432*/ 	.byte	0xff
	.zero		1


	//   ....[49]....
        /*0434*/ 	.word	0x000025d0
        /*0438*/ 	.word	0x00000000
        /*043c*/ 	.word	0x00000000
        /*0440*/ 	.short	0x0101
        /*0442*/ 	.byte	0xff
	.zero		1


	//   ....[50]....
        /*0444*/ 	.word	0x00002b80
        /*0448*/ 	.word	0x000000ff
        /*044c*/ 	.word	0x00000000
        /*0450*/ 	.short	0x010a
        /*0452*/ 	.byte	0x04
	.zero		1


	//   ....[51]....
        /*0454*/ 	.word	0x00002c10
        /*0458*/ 	.word	0x000000ff
        /*045c*/ 	.word	0x00000000
        /*0460*/ 	.short	0x010a
        /*0462*/ 	.byte	0x05
	.zero		1


	//   ....[52]....
        /*0464*/ 	.word	0x00002ca0
        /*0468*/ 	.word	0x000000ff
        /*046c*/ 	.word	0x00000000
        /*0470*/ 	.short	0x010a
        /*0472*/ 	.byte	0x05
	.zero		1


	//   ....[53]....
        /*0474*/ 	.word	0x00002d30
        /*0478*/ 	.word	0x000000ff
        /*047c*/ 	.word	0x00000000
        /*0480*/ 	.short	0x010a
        /*0482*/ 	.byte	0x05
	.zero		1


	//   ....[54]....
        /*0484*/ 	.word	0x00002dc0
        /*0488*/ 	.word	0x000000ff
        /*048c*/ 	.word	0x00000000
        /*0490*/ 	.short	0x010a
        /*0492*/ 	.byte	0x05
	.zero		1


	//   ....[55]....
        /*0494*/ 	.word	0x00002e60
        /*0498*/ 	.word	0x00000000
        /*049c*/ 	.word	0x00000000
        /*04a0*/ 	.short	0x010a
        /*04a2*/ 	.byte	0xff
	.zero		1


	//   ....[56]....
        /*04a4*/ 	.word	0x00002f80
        /*04a8*/ 	.word	0x00000002
        /*04ac*/ 	.word	0x00000110
        /*04b0*/ 	.short	0x010a
        /*04b2*/ 	.byte	0xff
	.zero		1


	//   ....[57]....
        /*04b4*/ 	.word	0x00002ff0
        /*04b8*/ 	.word	0x00000002
        /*04bc*/ 	.word	0x00000000
        /*04c0*/ 	.short	0x0101
        /*04c2*/ 	.byte	0xff
	.zero		1


	//   ....[58]....
        /*04c4*/ 	.word	0x00003010
        /*04c8*/ 	.word	0x000000ff
        /*04cc*/ 	.word	0x000000c0
        /*04d0*/ 	.short	0x010a
        /*04d2*/ 	.byte	0x04
	.zero		1


	//   ....[59]....
        /*04d4*/ 	.word	0x00003130
        /*04d8*/ 	.word	0x00000002
        /*04dc*/ 	.word	0x000000b0
        /*04e0*/ 	.short	0x010a
        /*04e2*/ 	.byte	0xff
	.zero		1


	//   ....[60]....
        /*04e4*/ 	.word	0x00003230
        /*04e8*/ 	.word	0x00000002
        /*04ec*/ 	.word	0x00000000
        /*04f0*/ 	.short	0x0101
        /*04f2*/ 	.byte	0xff
	.zero		1


	//   ....[61]....
        /*04f4*/ 	.word	0x000032c0
        /*04f8*/ 	.word	0x000000ff
        /*04fc*/ 	.word	0x000000c0
        /*0500*/ 	.short	0x0106
        /*0502*/ 	.byte	0x04
	.zero		1


	//   ....[62]....
        /*0504*/ 	.word	0x000032e0
        /*0508*/ 	.word	0x000000ff
        /*050c*/ 	.word	0x000000c0
        /*0510*/ 	.short	0x010a
        /*0512*/ 	.byte	0x04
	.zero		1


	//   ....[63]....
        /*0514*/ 	.word	0x00003370
        /*0518*/ 	.word	0x000000ff
        /*051c*/ 	.word	0x000000c0
        /*0520*/ 	.short	0x0106
        /*0522*/ 	.byte	0x07
	.zero		1


	//   ....[64]....
        /*0524*/ 	.word	0x000033b0
        /*0528*/ 	.word	0x00000000
        /*052c*/ 	.word	0x000000c0
        /*0530*/ 	.short	0x010a
        /*0532*/ 	.byte	0xff
	.zero		1


	//   ....[65]....
        /*0534*/ 	.word	0x000035f0
        /*0538*/ 	.word	0x000000ff
        /*053c*/ 	.word	0x00000008
        /*0540*/ 	.short	0x010a
        /*0542*/ 	.byte	0x05
	.zero		1


	//   ....[66]....
        /*0544*/ 	.word	0x00003610
        /*0548*/ 	.word	0x000000ff
        /*054c*/ 	.word	0x00000008
        /*0550*/ 	.short	0x010a
        /*0552*/ 	.byte	0x05
	.zero		1


	//   ....[67]....
        /*0554*/ 	.word	0x000037a0
        /*0558*/ 	.word	0x000000ff
        /*055c*/ 	.word	0x00000008
        /*0560*/ 	.short	0x010a
        /*0562*/ 	.byte	0x05
	.zero		1


	//   ....[68]....
        /*0564*/ 	.word	0x000037c0
        /*0568*/ 	.word	0x000000ff
        /*056c*/ 	.word	0x00000008
        /*0570*/ 	.short	0x010a
        /*0572*/ 	.byte	0x05
	.zero		1


	//   ....[69]....
        /*0574*/ 	.word	0x00003880
        /*0578*/ 	.word	0x000000ff
        /*057c*/ 	.word	0x00000000
        /*0580*/ 	.short	0x0101
        /*0582*/ 	.byte	0x04
	.zero		1


	//   ....[70]....
        /*0584*/ 	.word	0x00003c40
        /*0588*/ 	.word	0x00000000
        /*058c*/ 	.word	0x000000b0
        /*0590*/ 	.short	0x010a
        /*0592*/ 	.byte	0xff
	.zero		1


	//   ....[71]....
        /*0594*/ 	.word	0x00003d00
        /*0598*/ 	.word	0x00000000
        /*059c*/ 	.word	0x00000000
        /*05a0*/ 	.short	0x0101
        /*05a2*/ 	.byte	0xff
	.zero		1


	//   ....[72]....
        /*05a4*/ 	.word	0x00003dc0
        /*05a8*/ 	.word	0x000000ff
        /*05ac*/ 	.word	0x00000000
        /*05b0*/ 	.short	0x010a
        /*05b2*/ 	.byte	0x04
	.zero		1


	//   ....[73]....
        /*05b4*/ 	.word	0x00003dd0
        /*05b8*/ 	.word	0x000000ff
        /*05bc*/ 	.word	0x000000f0
        /*05c0*/ 	.short	0x010a
        /*05c2*/ 	.byte	0x2e
	.zero		1


	//   ....[74]....
        /*05c4*/ 	.word	0x00003e80
        /*05c8*/ 	.word	0x000000ff
        /*05cc*/ 	.word	0x00000000
        /*05d0*/ 	.short	0x010a
        /*05d2*/ 	.byte	0x07
	.zero		1


	//   ....[75]....
        /*05d4*/ 	.word	0x00003fb0
        /*05d8*/ 	.word	0x000000ff
        /*05dc*/ 	.word	0x00000000
        /*05e0*/ 	.short	0x010a
        /*05e2*/ 	.byte	0x04
	.zero		1


	//   ....[76]....
        /*05e4*/ 	.word	0x000043f0
        /*05e8*/ 	.word	0x000000ff
        /*05ec*/ 	.word	0x00000000
        /*05f0*/ 	.short	0x010a
        /*05f2*/ 	.byte	0x04
	.zero		1


	//   ....[77]....
        /*05f4*/ 	.word	0x00004480
        /*05f8*/ 	.word	0x000000ff
        /*05fc*/ 	.word	0x00000000
        /*0600*/ 	.short	0x010a
        /*0602*/ 	.byte	0x05
	.zero		1


	//   ....[78]....
        /*0604*/ 	.word	0x00004510
        /*0608*/ 	.word	0x000000ff
        /*060c*/ 	.word	0x00000000
        /*0610*/ 	.short	0x010a
        /*0612*/ 	.byte	0x05
	.zero		1


	//   ....[79]....
        /*0614*/ 	.word	0x000045b0
        /*0618*/ 	.word	0x00000000
        /*061c*/ 	.word	0x00000000
        /*0620*/ 	.short	0x010a
        /*0622*/ 	.byte	0xff
	.zero		1


	//   ....[80]....
        /*0624*/ 	.word	0x000045f0
        /*0628*/ 	.word	0x00000000
        /*062c*/ 	.word	0x00000000
        /*0630*/ 	.short	0x010a
        /*0632*/ 	.byte	0xff
	.zero		1


	//   ....[81]....
        /*0634*/ 	.word	0x00004660
        /*0638*/ 	.word	0x000000ff
        /*063c*/ 	.word	0x00000000
        /*0640*/ 	.short	0x0101
        /*0642*/ 	.byte	0x04
	.zero		1


	//   ....[82]....
        /*0644*/ 	.word	0x000046a0
        /*0648*/ 	.word	0x000000ff
        /*064c*/ 	.word	0x00000130
        /*0650*/ 	.short	0x010a
        /*0652*/ 	.byte	0x29
	.zero		1


	//   ....[83]....
        /*0654*/ 	.word	0x000046f0
        /*0658*/ 	.word	0x000000ff
        /*065c*/ 	.word	0x00000000
        /*0660*/ 	.short	0x0101
        /*0662*/ 	.byte	0x04
	.zero		1


	//   ....[84]....
        /*0664*/ 	.word	0x00004bd0
        /*0668*/ 	.word	0x00000008
        /*066c*/ 	.word	0x000000b0
        /*0670*/ 	.short	0x010a
        /*0672*/ 	.byte	0xff
	.zero		1


	//   ....[85]....
        /*0674*/ 	.word	0x00004d40
        /*0678*/ 	.word	0x00000000
        /*067c*/ 	.word	0x00000000
        /*0680*/ 	.short	0x0101
        /*0682*/ 	.byte	0xff
	.zero		1


	//   ....[86]....
        /*0684*/ 	.word	0x00005220
        /*0688*/ 	.word	0x000000ff
        /*068c*/ 	.word	0x000000a8
        /*0690*/ 	.short	0x010a
        /*0692*/ 	.byte	0x15
	.zero		1


	//   ....[87]....
        /*0694*/ 	.word	0x000053b0
        /*0698*/ 	.word	0x000000ff
        /*069c*/ 	.word	0x00000080
        /*06a0*/ 	.short	0x010a
        /*06a2*/ 	.byte	0x15
	.zero		1


	//   ....[88]....
        /*06a4*/ 	.word	0x00005580
        /*06a8*/ 	.word	0x000000ff
        /*06ac*/ 	.word	0x00000060
        /*06b0*/ 	.short	0x010b
        /*06b2*/ 	.byte	0x15
	.zero		1


	//   ....[89]....
        /*06b4*/ 	.word	0x000055a0
        /*06b8*/ 	.word	0x000000ff
        /*06bc*/ 	.word	0x00000000
        /*06c0*/ 	.short	0x0101
        /*06c2*/ 	.byte	0x04
	.zero		1


	//   ....[90]....
        /*06c4*/ 	.word	0x000055b0
        /*06c8*/ 	.word	0x000000ff
        /*06cc*/ 	.word	0x00000088
        /*06d0*/ 	.short	0x010a
        /*06d2*/ 	.byte	0x15
	.zero		1


	//   ....[91]....
        /*06d4*/ 	.word	0x00005760
        /*06d8*/ 	.word	0x000000ff
        /*06dc*/ 	.word	0x00000068
        /*06e0*/ 	.short	0x010b
        /*06e2*/ 	.byte	0x15
	.zero		1


	//   ....[92]....
        /*06e4*/ 	.word	0x00005780
        /*06e8*/ 	.word	0x000000ff
        /*06ec*/ 	.word	0x00000000
        /*06f0*/ 	.short	0x0101
        /*06f2*/ 	.byte	0x04
	.zero		1


	//   ....[93]....
        /*06f4*/ 	.word	0x00005790
        /*06f8*/ 	.word	0x000000ff
        /*06fc*/ 	.word	0x00000090
        /*0700*/ 	.short	0x010a
        /*0702*/ 	.byte	0x15
	.zero		1


	//   ....[94]....
        /*0704*/ 	.word	0x00005960
        /*0708*/ 	.word	0x000000ff
        /*070c*/ 	.word	0x00000070
        /*0710*/ 	.short	0x010b
        /*0712*/ 	.byte	0x15
	.zero		1


	//   ....[95]....
        /*0714*/ 	.word	0x00005980
        /*0718*/ 	.word	0x000000ff
        /*071c*/ 	.word	0x00000000
        /*0720*/ 	.short	0x0101
        /*0722*/ 	.byte	0x04
	.zero		1


	//   ....[96]....
        /*0724*/ 	.word	0x00005990
        /*0728*/ 	.word	0x000000ff
        /*072c*/ 	.word	0x00000098
        /*0730*/ 	.short	0x010a
        /*0732*/ 	.byte	0x15
	.zero		1


	//   ....[97]....
        /*0734*/ 	.word	0x00005be0
        /*0738*/ 	.word	0x000000ff
        /*073c*/ 	.word	0x00000078
        /*0740*/ 	.short	0x010b
        /*0742*/ 	.byte	0x15
	.zero		1


	//   ....[98]....
        /*0744*/ 	.word	0x00005bf0
        /*0748*/ 	.word	0x000000ff
        /*074c*/ 	.word	0x00000000
        /*0750*/ 	.short	0x0101
        /*0752*/ 	.byte	0x27
	.zero		1


	//   ....[99]....
        /*0754*/ 	.word	0x00005c20
        /*0758*/ 	.word	0x000000ff
        /*075c*/ 	.word	0x00000080
        /*0760*/ 	.short	0x010a
        /*0762*/ 	.byte	0x15
	.zero		1


	//   ....[100]....
        /*0764*/ 	.word	0x00005c40
        /*0768*/ 	.word	0x000000ff
        /*076c*/ 	.word	0x00000088
        /*0770*/ 	.short	0x010a
        /*0772*/ 	.byte	0x15
	.zero		1


	//   ....[101]....
        /*0774*/ 	.word	0x00005c60
        /*0778*/ 	.word	0x000000ff
        /*077c*/ 	.word	0x00000090
        /*0780*/ 	.short	0x010a
        /*0782*/ 	.byte	0x15
	.zero		1


	//   ....[102]....
        /*0784*/ 	.word	0x00005ca0
        /*0788*/ 	.word	0x00000000
        /*078c*/ 	.word	0x00000098
        /*0790*/ 	.short	0x010a
        /*0792*/ 	.byte	0xff
	.zero		1


	//   ....[103]....
        /*0794*/ 	.word	0x00005fe0
        /*0798*/ 	.word	0x00000003
        /*079c*/ 	.word	0x000000b0
        /*07a0*/ 	.short	0x010a
        /*07a2*/ 	.byte	0xff
	.zero		1


	//   ....[104]....
        /*07a4*/ 	.word	0x00006160
        /*07a8*/ 	.word	0x00000000
        /*07ac*/ 	.word	0x00000000
        /*07b0*/ 	.short	0x0101
        /*07b2*/ 	.byte	0xff
	.zero		1


	//   ....[105]....
        /*07b4*/ 	.word	0x00006ca0
        /*07b8*/ 	.word	0x000000ff
        /*07bc*/ 	.word	0x00000060
        /*07c0*/ 	.short	0x010a
        /*07c2*/ 	.byte	0x2b
	.zero		1


	//   ....[106]....
        /*07c4*/ 	.word	0x00006ce0
        /*07c8*/ 	.word	0x00000035
        /*07cc*/ 	.word	0x000000d0
        /*07d0*/ 	.short	0x010a
        /*07d2*/ 	.byte	0xff
	.zero		1


	//   ....[107]....
        /*07d4*/ 	.word	0x00006df0
        /*07d8*/ 	.word	0x000000ff
        /*07dc*/ 	.word	0x00000060
        /*07e0*/ 	.short	0x010a
        /*07e2*/ 	.byte	0x2b
	.zero		1


	//   ....[108]....
        /*07e4*/ 	.word	0x00006ec0
        /*07e8*/ 	.word	0x00000035
        /*07ec*/ 	.word	0x000000d0
        /*07f0*/ 	.short	0x010a
        /*07f2*/ 	.byte	0xff
	.zero		1


	//   ....[109]....
        /*07f4*/ 	.word	0x00007680
        /*07f8*/ 	.word	0x00000000
        /*07fc*/ 	.word	0x00000000
        /*0800*/ 	.short	0x0101
        /*0802*/ 	.byte	0xff
	.zero		1


	//   ....[110]....
        /*0804*/ 	.word	0x00007690
        /*0808*/ 	.word	0x00000002
        /*080c*/ 	.word	0x00000060
        /*0810*/ 	.short	0x010a
        /*0812*/ 	.byte	0xff
	.zero		1


	//   ....[111]....
        /*0814*/ 	.word	0x00007750
        /*0818*/ 	.word	0x00000002
        /*081c*/ 	.word	0x00000060
        /*0820*/ 	.short	0x010a
        /*0822*/ 	.byte	0xff
	.zero		1


	//   ....[112]....
        /*0824*/ 	.word	0x00007f50
        /*0828*/ 	.word	0x00000000
        /*082c*/ 	.word	0x00000000
        /*0830*/ 	.short	0x0101
        /*0832*/ 	.byte	0xff
	.zero		1


	//   ....[113]....
        /*0834*/ 	.word	0x00007f70
        /*0838*/ 	.word	0x00000002
        /*083c*/ 	.word	0x00000060
        /*0840*/ 	.short	0x010a
        /*0842*/ 	.byte	0xff
	.zero		1


	//   ....[114]....
        /*0844*/ 	.word	0x00008020
        /*0848*/ 	.word	0x00000002
        /*084c*/ 	.word	0x00000060
        /*0850*/ 	.short	0x010a
        /*0852*/ 	.byte	0xff
	.zero		1


	//   ....[115]....
        /*0854*/ 	.word	0x00008820
        /*0858*/ 	.word	0x00000000
        /*085c*/ 	.word	0x00000000
        /*0860*/ 	.short	0x0101
        /*0862*/ 	.byte	0xff
	.zero		1


	//   ....[116]....
        /*0864*/ 	.word	0x00008840
        /*0868*/ 	.word	0x00000003
        /*086c*/ 	.word	0x00000060
        /*0870*/ 	.short	0x010a
        /*0872*/ 	.byte	0xff
	.zero		1


	//   ....[117]....
        /*0874*/ 	.word	0x000088f0
        /*0878*/ 	.word	0x00000003
        /*087c*/ 	.word	0x00000060
        /*0880*/ 	.short	0x010a
        /*0882*/ 	.byte	0xff
	.zero		1


	//   ....[118]....
        /*0884*/ 	.word	0x00008c00
        /*0888*/ 	.word	0x00000035
        /*088c*/ 	.word	0x00000000
        /*0890*/ 	.short	0x0101
        /*0892*/ 	.byte	0xff
	.zero		1


	//   ....[119]....
        /*0894*/ 	.word	0x00009140
        /*0898*/ 	.word	0x00000000
        /*089c*/ 	.word	0x00000000
        /*08a0*/ 	.short	0x0101
        /*08a2*/ 	.byte	0xff
	.zero		1


	//   ....[120]....
        /*08a4*/ 	.word	0x000093d0
        /*08a8*/ 	.word	0x000000ff
        /*08ac*/ 	.word	0x00000000
        /*08b0*/ 	.short	0x0101
        /*08b2*/ 	.byte	0x04
	.zero		1


	//   ....[121]....
        /*08b4*/ 	.word	0x000093f0
        /*08b8*/ 	.word	0x00000000
        /*08bc*/ 	.word	0x00000120
        /*08c0*/ 	.short	0x010a
        /*08c2*/ 	.byte	0xff
	.zero		1


	//   ....[122]....
        /*08c4*/ 	.word	0x00009450
        /*08c8*/ 	.word	0x00000000
        /*08cc*/ 	.word	0x00000030
        /*08d0*/ 	.short	0x010a
        /*08d2*/ 	.byte	0xff
	.zero		1


	//   ....[123]....
        /*08d4*/ 	.word	0x000094b0
        /*08d8*/ 	.word	0x00000000
        /*08dc*/ 	.word	0x00000030
        /*08e0*/ 	.short	0x010a
        /*08e2*/ 	.byte	0xff
	.zero		1


	//   ....[124]....
        /*08e4*/ 	.word	0x00009500
        /*08e8*/ 	.word	0x00000003
        /*08ec*/ 	.word	0x000000b0
        /*08f0*/ 	.short	0x010a
        /*08f2*/ 	.byte	0xff
	.zero		1


	//   ....[125]....
        /*08f4*/ 	.word	0x00009560
        /*08f8*/ 	.word	0x00000000
        /*08fc*/ 	.word	0x00000000
        /*0900*/ 	.short	0x010a
        /*0902*/ 	.byte	0xff
	.zero		1


	//   ....[126]....
        /*0904*/ 	.word	0x000095c0
        /*0908*/ 	.word	0x00000000
        /*090c*/ 	.word	0x00000000
        /*0910*/ 	.short	0x010a
        /*0912*/ 	.byte	0xff
	.zero		1


	//   ....[127]....
        /*0914*/ 	.word	0x00009620
        /*0918*/ 	.word	0x00000000
        /*091c*/ 	.word	0x00000000
        /*0920*/ 	.short	0x010a
        /*0922*/ 	.byte	0xff
	.zero		1


	//   ....[128]....
        /*0924*/ 	.word	0x00009680
        /*0928*/ 	.word	0x00000000
        /*092c*/ 	.word	0x00000000
        /*0930*/ 	.short	0x010a
        /*0932*/ 	.byte	0xff
	.zero		1


	//   ....[129]....
        /*0934*/ 	.word	0x000096e0
        /*0938*/ 	.word	0x00000000
        /*093c*/ 	.word	0x00000000
        /*0940*/ 	.short	0x010a
        /*0942*/ 	.byte	0xff
	.zero		1


	//   ....[130]....
        /*0944*/ 	.word	0x00009730
        /*0948*/ 	.word	0x00000002
        /*094c*/ 	.word	0x00000110
        /*0950*/ 	.short	0x010a
        /*0952*/ 	.byte	0xff
	.zero		1


	//   ....[131]....
        /*0954*/ 	.word	0x00009790
        /*0958*/ 	.word	0x00000002
        /*095c*/ 	.word	0x000000c0
        /*0960*/ 	.short	0x010a
        /*0962*/ 	.byte	0xff
	.zero		1


	//   ....[132]....
        /*0964*/ 	.word	0x000097e0
        /*0968*/ 	.word	0x00000002
        /*096c*/ 	.word	0x000000b0
        /*0970*/ 	.short	0x010a
        /*0972*/ 	.byte	0xff
	.zero		1


	//   ....[133]....
        /*0974*/ 	.word	0x00009840
        /*0978*/ 	.word	0x00000000
        /*097c*/ 	.word	0x000000c0
        /*0980*/ 	.short	0x010a
        /*0982*/ 	.byte	0xff
	.zero		1


	//   ....[134]....
        /*0984*/ 	.word	0x000098a0
        /*0988*/ 	.word	0x00000005
        /*098c*/ 	.word	0x00000008
        /*0990*/ 	.short	0x010a
        /*0992*/ 	.byte	0xff
	.zero		1


	//   ....[135]....
        /*0994*/ 	.word	0x00009980
        /*0998*/ 	.word	0x00000000
        /*099c*/ 	.word	0x00000008
        /*09a0*/ 	.short	0x010a
        /*09a2*/ 	.byte	0xff
	.zero		1


	//   ....[136]....
        /*09a4*/ 	.word	0x000099d0
        /*09a8*/ 	.word	0x00000000
        /*09ac*/ 	.word	0x000000b0
        /*09b0*/ 	.short	0x010a
        /*09b2*/ 	.byte	0xff
	.zero		1


	//   ....[137]....
        /*09b4*/ 	.word	0x00009a30
        /*09b8*/ 	.word	0x00000000
        /*09bc*/ 	.word	0x000000f0
        /*09c0*/ 	.short	0x010a
        /*09c2*/ 	.byte	0xff
	.zero		1


	//   ....[138]....
        /*09c4*/ 	.word	0x00009a90
        /*09c8*/ 	.word	0x00000000
        /*09cc*/ 	.word	0x00000000
        /*09d0*/ 	.short	0x010a
        /*09d2*/ 	.byte	0xff
	.zero		1


	//   ....[139]....
        /*09d4*/ 	.word	0x00009af0
        /*09d8*/ 	.word	0x00000000
        /*09dc*/ 	.word	0x00000000
        /*09e0*/ 	.short	0x010a
        /*09e2*/ 	.byte	0xff
	.zero		1


	//   ....[140]....
        /*09e4*/ 	.word	0x00009b50
        /*09e8*/ 	.word	0x00000000
        /*09ec*/ 	.word	0x00000000
        /*09f0*/ 	.short	0x010a
        /*09f2*/ 	.byte	0xff
	.zero		1


	//   ....[141]....
        /*09f4*/ 	.word	0x00009bb0
        /*09f8*/ 	.word	0x00000000
        /*09fc*/ 	.word	0x00000000
        /*0a00*/ 	.short	0x010a
        /*0a02*/ 	.byte	0xff
	.zero		1


	//   ....[142]....
        /*0a04*/ 	.word	0x00009c10
        /*0a08*/ 	.word	0x00000000
        /*0a0c*/ 	.word	0x00000130
        /*0a10*/ 	.short	0x010a
        /*0a12*/ 	.byte	0xff
	.zero		1


	//   ....[143]....
        /*0a14*/ 	.word	0x00009c60
        /*0a18*/ 	.word	0x00000008
        /*0a1c*/ 	.word	0x000000b0
        /*0a20*/ 	.short	0x010a
        /*0a22*/ 	.byte	0xff
	.zero		1


	//   ....[144]....
        /*0a24*/ 	.word	0x00009cc0
        /*0a28*/ 	.word	0x00000000
        /*0a2c*/ 	.word	0x000000a8
        /*0a30*/ 	.short	0x010a
        /*0a32*/ 	.byte	0xff
	.zero		1


	//   ....[145]....
        /*0a34*/ 	.word	0x00009d20
        /*0a38*/ 	.word	0x00000000
        /*0a3c*/ 	.word	0x00000080
        /*0a40*/ 	.short	0x010a
        /*0a42*/ 	.byte	0xff
	.zero		1


	//   ....[146]....
        /*0a44*/ 	.word	0x00009d80
        /*0a48*/ 	.word	0x00000000
        /*0a4c*/ 	.word	0x00000088
        /*0a50*/ 	.short	0x010a
        /*0a52*/ 	.byte	0xff
	.zero		1


	//   ....[147]....
        /*0a54*/ 	.word	0x00009de0
        /*0a58*/ 	.word	0x00000000
        /*0a5c*/ 	.word	0x00000090
        /*0a60*/ 	.short	0x010a
        /*0a62*/ 	.byte	0xff
	.zero		1


	//   ....[148]....
        /*0a64*/ 	.word	0x00009e40
        /*0a68*/ 	.word	0x00000000
        /*0a6c*/ 	.word	0x00000098
        /*0a70*/ 	.short	0x010a
        /*0a72*/ 	.byte	0xff
	.zero		1


	//   ....[149]....
        /*0a74*/ 	.word	0x00009ea0
        /*0a78*/ 	.word	0x00000000
        /*0a7c*/ 	.word	0x00000080
        /*0a80*/ 	.short	0x010a
        /*0a82*/ 	.byte	0xff
	.zero		1


	//   ....[150]....
        /*0a84*/ 	.word	0x00009f00
        /*0a88*/ 	.word	0x00000000
        /*0a8c*/ 	.word	0x00000088
        /*0a90*/ 	.short	0x010a
        /*0a92*/ 	.byte	0xff
	.zero		1


	//   ....[151]....
        /*0a94*/ 	.word	0x00009f60
        /*0a98*/ 	.word	0x00000000
        /*0a9c*/ 	.word	0x00000090
        /*0aa0*/ 	.short	0x010a
        /*0aa2*/ 	.byte	0xff
	.zero		1


	//   ....[152]....
        /*0aa4*/ 	.word	0x00009fb0
        /*0aa8*/ 	.word	0x00000003
        /*0aac*/ 	.word	0x000000b0
        /*0ab0*/ 	.short	0x010a
        /*0ab2*/ 	.byte	0xff
	.zero		1


	//   ....[153]....
        /*0ab4*/ 	.word	0x0000a010
        /*0ab8*/ 	.word	0x00000002
        /*0abc*/ 	.word	0x00000060
        /*0ac0*/ 	.short	0x010a
        /*0ac2*/ 	.byte	0xff
	.zero		1


	//   ....[154]....
        /*0ac4*/ 	.word	0x0000a060
        /*0ac8*/ 	.word	0x00000035
        /*0acc*/ 	.word	0x000000d0
        /*0ad0*/ 	.short	0x010a
        /*0ad2*/ 	.byte	0xff
	.zero		1


	//   ....[155]....
        /*0ad4*/ 	.word	0x0000a0b0
        /*0ad8*/ 	.word	0x00000002
        /*0adc*/ 	.word	0x00000060
        /*0ae0*/ 	.short	0x010a
        /*0ae2*/ 	.byte	0xff
	.zero		1


	//   ....[156]....
        /*0ae4*/ 	.word	0x0000a100
        /*0ae8*/ 	.word	0x00000002
        /*0aec*/ 	.word	0x00000060
        /*0af0*/ 	.short	0x010a
        /*0af2*/ 	.byte	0xff
	.zero		1


	//   ....[157]....
        /*0af4*/ 	.word	0x0000a150
        /*0af8*/ 	.word	0x00000003
        /*0afc*/ 	.word	0x00000060
        /*0b00*/ 	.short	0x010a
        /*0b02*/ 	.byte	0xff
	.zero		1


	//----- nvinfo : EIATTR_NUM_MBARRIERS
	.align		4
.L_47:
        /*0b04*/ 	.byte	0x03, 0x38
        /*0b06*/ 	.short	0x0027


	//----- nvinfo : EIATTR_EXIT_INSTR_OFFSETS
	.align		4
        /*0b08*/ 	.byte	0x04, 0x1c
        /*0b0a*/ 	.short	(.L_49 - .L_48)


	//   ....[0]....
.L_48:
        /*0b0c*/ 	.word	0x00002e90


	//   ....[1]....
        /*0b10*/ 	.word	0x00003380


	//   ....[2]....
        /*0b14*/ 	.word	0x000033e0


	//   ....[3]....
        /*0b18*/ 	.word	0x00004920


	//   ....[4]....
        /*0b1c*/ 	.word	0x00005cd0


	//   ....[5]....
        /*0b20*/ 	.word	0x00005d10


	//   ....[6]....
        /*0b24*/ 	.word	0x000092c0


	//   ....[7]....
        /*0b28*/ 	.word	0x00009340


	//   ....[8]....
        /*0b2c*/ 	.word	0x00009370


	//   ....[9]....
        /*0b30*/ 	.word	0x000093e0


	//----- nvinfo : EIATTR_MAX_THREADS
	.align		4
.L_49:
        /*0b34*/ 	.byte	0x04, 0x05
        /*0b36*/ 	.short	(.L_51 - .L_50)
.L_50:
        /*0b38*/ 	.word	0x00000100
        /*0b3c*/ 	.word	0x00000001
        /*0b40*/ 	.word	0x00000001


	//----- nvinfo : EIATTR_CRS_STACK_SIZE
	.align		4
.L_51:
        /*0b44*/ 	.byte	0x04, 0x1e
        /*0b46*/ 	.short	(.L_53 - .L_52)
.L_52:
        /*0b48*/ 	.word	0x00000000


	//----- nvinfo : EIATTR_CBANK_PARAM_SIZE
	.align		4
.L_53:
        /*0b4c*/ 	.byte	0x03, 0x19
        /*0b4e*/ 	.short	0x0800


	//----- nvinfo : EIATTR_PARAM_CBANK
	.align		4
        /*0b50*/ 	.byte	0x04, 0x0a
        /*0b52*/ 	.short	(.L_55 - .L_54)
	.align		4
.L_54:
        /*0b54*/ 	.word	index@(.nv.constant0._ZN7cutlass13device_kernelINS_4gemm6kernel13GemmUniversalIN4cute5tupleIJiiiiEEENS1_10collective13CollectiveMmaINS1_35MainloopSm100TmaUmmaWarpSpecializedILi6ELi2ELi4ENS5_IJNS4_1CILi8EEENSA_ILi1EEESC_EEEEENS5_IJNSA_ILi128EEESF_SF_EEENS_10bfloat16_tENS5_IJlSC_lEEESH_SI_NS4_8TiledMMAINS4_8MMA_AtomIJNS4_26SM100_MMA_F16BF16_2x1SM_SSISH_SH_fLi128ELi128ELNS4_4UMMA5MajorE0ELSN_0ELNSM_7ScaleInE0ELSO_0EEEEEENS4_6LayoutINS5_IJSC_SC_SC_EEENS5_IJNSA_ILi0EEEST_ST_EEEEENS5_IJNS4_10UnderscoreESW_SW_EEEEENS4_18SM100_TMA_2SM_LOADENS4_14ComposedLayoutINS4_7SwizzleILi3ELi4ELi3EEENS4_18smem_ptr_flag_bitsILi16EEENSR_INS5_IJSB_NSA_ILi64EEEEEENS5_IJS15_SC_EEEEEEEvNS4_8identityENS4_28SM100_TMA_2SM_LOAD_MULTICASTES19_vS1A_EENS_8epilogue10collective18CollectiveEpilogueINS1D_23Sm100TmaWarpSpecializedILi4ELi2ELi16ELb1ELb0EEEJNS5_IJS15_SF_SF_EEENS5_IJNSR_IS15_SC_EENSR_INS5_IJNSA_ILi16EEENSA_ILi2EEEEEENS5_IJSC_S15_EEEEEEEESH_SI_SH_SI_NS1D_6fusion15FusionCallbacksIS1H_NS1Q_17LinearCombinationISH_fSH_fLNS_15FloatRoundStyleE2EEES1I_S1P_JEEENS4_5SM1004TMEM4LOAD26SM100_TMEM_LOAD_32dp32b16xENS4_13SM90_TMA_LOADENS10_INS11_ILi1ELi4ELi3EEES14_NSR_INS5_IJSB_S1K_EEENS5_IJS1K_SC_EEEEEEENS4_39AutoVectorizingCopyWithAssumedAlignmentILi128EEENS4_14SM90_TMA_STOREES25_S27_S27_EEEvvEEEEvNT_6ParamsE)
        /*0b58*/ 	.short	0x0380
        /*0b5a*/ 	.short	0x0800


	//----- nvinfo : EIATTR_SW_WAR
	.align		4
.L_55:
        /*0b5c*/ 	.byte	0x04, 0x36
        /*0b5e*/ 	.short	(.L_57 - .L_56)
.L_56:
        /*0b60*/ 	.word	0x00000008
.L_57:


//--------------------- .nv.callgraph             --------------------------
	.section	.nv.callgraph,"",@"SHT_CUDA_CALLGRAPH"
	.align	4
	.sectionentsize	8
	.align		4
        /*0000*/ 	.word	0x00000000
	.align		4
        /*0004*/ 	.word	0xffffffff
	.align		4
        /*0008*/ 	.word	index@(_ZN7cutlass13device_kernelINS_4gemm6kernel13GemmUniversalIN4cute5tupleIJiiiiEEENS1_10collective13CollectiveMmaINS1_35MainloopSm100TmaUmmaWarpSpecializedILi6ELi2ELi4ENS5_IJNS4_1CILi8EEENSA_ILi1EEESC_EEEEENS5_IJNSA_ILi128EEESF_SF_EEENS_10bfloat16_tENS5_IJlSC_lEEESH_SI_NS4_8TiledMMAINS4_8MMA_AtomIJNS4_26SM100_MMA_F16BF16_2x1SM_SSISH_SH_fLi128ELi128ELNS4_4UMMA5MajorE0ELSN_0ELNSM_7ScaleInE0ELSO_0EEEEEENS4_6LayoutINS5_IJSC_SC_SC_EEENS5_IJNSA_ILi0EEEST_ST_EEEEENS5_IJNS4_10UnderscoreESW_SW_EEEEENS4_18SM100_TMA_2SM_LOADENS4_14ComposedLayoutINS4_7SwizzleILi3ELi4ELi3EEENS4_18smem_ptr_flag_bitsILi16EEENSR_INS5_IJSB_NSA_ILi64EEEEEENS5_IJS15_SC_EEEEEEEvNS4_8identityENS4_28SM100_TMA_2SM_LOAD_MULTICASTES19_vS1A_EENS_8epilogue10collective18CollectiveEpilogueINS1D_23Sm100TmaWarpSpecializedILi4ELi2ELi16ELb1ELb0EEEJNS5_IJS15_SF_SF_EEENS5_IJNSR_IS15_SC_EENSR_INS5_IJNSA_ILi16EEENSA_ILi2EEEEEENS5_IJSC_S15_EEEEEEEESH_SI_SH_SI_NS1D_6fusion15FusionCallbacksIS1H_NS1Q_17LinearCombinationISH_fSH_fLNS_15FloatRoundStyleE2EEES1I_S1P_JEEENS4_5SM1004TMEM4LOAD26SM100_TMEM_LOAD_32dp32b16xENS4_13SM90_TMA_LOADENS10_INS11_ILi1ELi4ELi3EEES14_NSR_INS5_IJSB_S1K_EEENS5_IJS1K_SC_EEEEEEENS4_39AutoVectorizingCopyWithAssumedAlignmentILi128EEENS4_14SM90_TMA_STOREES25_S27_S27_EEEvvEEEEvNT_6ParamsE)
	.align		4
        /*000c*/ 	.word	index@(__assertfail)
	.align		4
        /*0010*/ 	.word	0x00000000
	.align		4
        /*0014*/ 	.word	0xfffffffe
	.align		4
        /*0018*/ 	.word	0x00000000
	.align		4
        /*001c*/ 	.word	0xfffffffd
	.align		4
        /*0020*/ 	.word	0x00000000
	.align		4
        /*0024*/ 	.word	0xfffffffc


//--------------------- .nv.constant4             --------------------------
	.section	.nv.constant4,"a",@progbits
	.align	8
	.align		8
.nv.constant4:
        /*0000*/ 	.dword	__assertfail
	.align		8
        /*0008*/ 	.dword	__unnamed_1
	.align		8
        /*0010*/ 	.dword	__unnamed_2
	.align		8
        /*0018*/ 	.dword	_ZN40_INTERNAL_52db6a99_4_k_cu_302f21c2_198084cuda3std3__45__cpo5beginE
	.align		8
        /*0020*/ 	.dword	_ZN40_INTERNAL_52db6a99_4_k_cu_302f21c2_198084cuda3std3__45__cpo3endE
	.align		8
        /*0028*/ 	.dword	_ZN40_INTERNAL_52db6a99_4_k_cu_302f21c2_198084cuda3std3__45__cpo6cbeginE
	.align		8
        /*0030*/ 	.dword	_ZN40_INTERNAL_52db6a99_4_k_cu_302f21c2_198084cuda3std3__45__cpo4cendE
	.align		8
        /*0038*/ 	.dword	_ZN40_INTERNAL_52db6a99_4_k_cu_302f21c2_198084cuda3std3__442_GLOBAL__N__52db6a99_4_k_cu_302f21c2_198086ignoreE
	.align		8
        /*0040*/ 	.dword	_ZN40_INTERNAL_52db6a99_4_k_cu_302f21c2_198084cuda3std3__419piecewise_constructE
	.align		8
        /*0048*/ 	.dword	_ZN40_INTERNAL_52db6a99_4_k_cu_302f21c2_198084cuda3std3__48in_placeE
	.align		8
        /*0050*/ 	.dword	_ZN40_INTERNAL_52db6a99_4_k_cu_302f21c2_198084cuda3std6ranges3__45__cpo4swapE
	.align		8
        /*0058*/ 	.dword	_ZN40_INTERNAL_52db6a99_4_k_cu_302f21c2_198084cuda3std6ranges3__45__cpo9iter_moveE
	.align		8
        /*0060*/ 	.dword	_ZN40_INTERNAL_52db6a99_4_k_cu_302f21c2_198084cute7productE
	.align		8
        /*0068*/ 	.dword	_ZN40_INTERNAL_52db6a99_4_k_cu_302f21c2_198084cute1_E
	.align		8
        /*0070*/ 	.dword	$str$25
	.align		8
        /*0078*/ 	.dword	$str$26
	.align		8
        /*0080*/ 	.dword	$str$27
	.align		8
        /*0088*/ 	.dword	$str$28


//--------------------- .text._ZN7cutlass13device_kernelINS_4gemm6kernel13GemmUniversalIN4cute5tupleIJiiiiEEENS1_10collective13CollectiveMmaINS1_35MainloopSm100TmaUmmaWarpSpecializedILi6ELi2ELi4ENS5_IJNS4_1CILi8EEENSA_ILi1EEESC_EEEEENS5_IJNSA_ILi128EEESF_SF_EEENS_10bfloat16_tENS5_IJlSC_lEEESH_SI_NS4_8TiledMMAINS4_8MMA_AtomIJNS4_26SM100_MMA_F16BF16_2x1SM_SSISH_SH_fLi128ELi128ELNS4_4UMMA5MajorE0ELSN_0ELNSM_7ScaleInE0ELSO_0EEEEEENS4_6LayoutINS5_IJSC_SC_SC_EEENS5_IJNSA_ILi0EEEST_ST_EEEEENS5_IJNS4_10UnderscoreESW_SW_EEEEENS4_18SM100_TMA_2SM_LOADENS4_14ComposedLayoutINS4_7SwizzleILi3ELi4ELi3EEENS4_18smem_ptr_flag_bitsILi16EEENSR_INS5_IJSB_NSA_ILi64EEEEEENS5_IJS15_SC_EEEEEEEvNS4_8identityENS4_28SM100_TMA_2SM_LOAD_MULTICASTES19_vS1A_EENS_8epilogue10collective18CollectiveEpilogueINS1D_23Sm100TmaWarpSpecializedILi4ELi2ELi16ELb1ELb0EEEJNS5_IJS15_SF_SF_EEENS5_IJNSR_IS15_SC_EENSR_INS5_IJNSA_ILi16EEENSA_ILi2EEEEEENS5_IJSC_S15_EEEEEEEESH_SI_SH_SI_NS1D_6fusion15FusionCallbacksIS1H_NS1Q_17LinearCombinationISH_fSH_fLNS_15FloatRoundStyleE2EEES1I_S1P_JEEENS4_5SM1004TMEM4LOAD26SM100_TMEM_LOAD_32dp32b16xENS4_13SM90_TMA_LOADENS10_INS11_ILi1ELi4ELi3EEES14_NSR_INS5_IJSB_S1K_EEENS5_IJS1K_SC_EEEEEEENS4_39AutoVectorizingCopyWithAssumedAlignmentILi128EEENS4_14SM90_TMA_STOREES25_S27_S27_EEEvvEEEEvNT_6ParamsE --------------------------
	.section	.text._ZN7cutlass13device_kernelINS_4gemm6kernel13GemmUniversalIN4cute5tupleIJiiiiEEENS1_10collective13CollectiveMmaINS1_35MainloopSm100TmaUmmaWarpSpecializedILi6ELi2ELi4ENS5_IJNS4_1CILi8EEENSA_ILi1EEESC_EEEEENS5_IJNSA_ILi128EEESF_SF_EEENS_10bfloat16_tENS5_IJlSC_lEEESH_SI_NS4_8TiledMMAINS4_8MMA_AtomIJNS4_26SM100_MMA_F16BF16_2x1SM_SSISH_SH_fLi128ELi128ELNS4_4UMMA5MajorE0ELSN_0ELNSM_7ScaleInE0ELSO_0EEEEEENS4_6LayoutINS5_IJSC_SC_SC_EEENS5_IJNSA_ILi0EEEST_ST_EEEEENS5_IJNS4_10UnderscoreESW_SW_EEEEENS4_18SM100_TMA_2SM_LOADENS4_14ComposedLayoutINS4_7SwizzleILi3ELi4ELi3EEENS4_18smem_ptr_flag_bitsILi16EEENSR_INS5_IJSB_NSA_ILi64EEEEEENS5_IJS15_SC_EEEEEEEvNS4_8identityENS4_28SM100_TMA_2SM_LOAD_MULTICASTES19_vS1A_EENS_8epilogue10collective18CollectiveEpilogueINS1D_23Sm100TmaWarpSpecializedILi4ELi2ELi16ELb1ELb0EEEJNS5_IJS15_SF_SF_EEENS5_IJNSR_IS15_SC_EENSR_INS5_IJNSA_ILi16EEENSA_ILi2EEEEEENS5_IJSC_S15_EEEEEEEESH_SI_SH_SI_NS1D_6fusion15FusionCallbacksIS1H_NS1Q_17LinearCombinationISH_fSH_fLNS_15FloatRoundStyleE2EEES1I_S1P_JEEENS4_5SM1004TMEM4LOAD26SM100_TMEM_LOAD_32dp32b16xENS4_13SM90_TMA_LOADENS10_INS11_ILi1ELi4ELi3EEES14_NSR_INS5_IJSB_S1K_EEENS5_IJS1K_SC_EEEEEEENS4_39AutoVectorizingCopyWithAssumedAlignmentILi128EEENS4_14SM90_TMA_STOREES25_S27_S27_EEEvvEEEEvNT_6ParamsE,"ax",@progbits
	.align	128
.text._ZN7cutlass13device_kernelINS_4gemm6kernel13GemmUniversalIN4cute5tupleIJiiiiEEENS1_10collective13CollectiveMmaINS1_35MainloopSm100TmaUmmaWarpSpecializedILi6ELi2ELi4ENS5_IJNS4_1CILi8EEENSA_ILi1EEESC_EEEEENS5_IJNSA_ILi128EEESF_SF_EEENS_10bfloat16_tENS5_IJlSC_lEEESH_SI_NS4_8TiledMMAINS4_8MMA_AtomIJNS4_26SM100_MMA_F16BF16_2x1SM_SSISH_SH_fLi128ELi128ELNS4_4UMMA5MajorE0ELSN_0ELNSM_7ScaleInE0ELSO_0EEEEEENS4_6LayoutINS5_IJSC_SC_SC_EEENS5_IJNSA_ILi0EEEST_ST_EEEEENS5_IJNS4_10UnderscoreESW_SW_EEEEENS4_18SM100_TMA_2SM_LOADENS4_14ComposedLayoutINS4_7SwizzleILi3ELi4ELi3EEENS4_18smem_ptr_flag_bitsILi16EEENSR_INS5_IJSB_NSA_ILi64EEEEEENS5_IJS15_SC_EEEEEEEvNS4_8identityENS4_28SM100_TMA_2SM_LOAD_MULTICASTES19_vS1A_EENS_8epilogue10collective18CollectiveEpilogueINS1D_23Sm100TmaWarpSpecializedILi4ELi2ELi16ELb1ELb0EEEJNS5_IJS15_SF_SF_EEENS5_IJNSR_IS15_SC_EENSR_INS5_IJNSA_ILi16EEENSA_ILi2EEEEEENS5_IJSC_S15_EEEEEEEESH_SI_SH_SI_NS1D_6fusion15FusionCallbacksIS1H_NS1Q_17LinearCombinationISH_fSH_fLNS_15FloatRoundStyleE2EEES1I_S1P_JEEENS4_5SM1004TMEM4LOAD26SM100_TMEM_LOAD_32dp32b16xENS4_13SM90_TMA_LOADENS10_INS11_ILi1ELi4ELi3EEES14_NSR_INS5_IJSB_S1K_EEENS5_IJS1K_SC_EEEEEEENS4_39AutoVectorizingCopyWithAssumedAlignmentILi128EEENS4_14SM90_TMA_STOREES25_S27_S27_EEEvvEEEEvNT_6ParamsE:
        .type           _ZN7cutlass13device_kernelINS_4gemm6kernel13GemmUniversalIN4cute5tupleIJiiiiEEENS1_10collective13CollectiveMmaINS1_35MainloopSm100TmaUmmaWarpSpecializedILi6ELi2ELi4ENS5_IJNS4_1CILi8EEENSA_ILi1EEESC_EEEEENS5_IJNSA_ILi128EEESF_SF_EEENS_10bfloat16_tENS5_IJlSC_lEEESH_SI_NS4_8TiledMMAINS4_8MMA_AtomIJNS4_26SM100_MMA_F16BF16_2x1SM_SSISH_SH_fLi128ELi128ELNS4_4UMMA5MajorE0ELSN_0ELNSM_7ScaleInE0ELSO_0EEEEEENS4_6LayoutINS5_IJSC_SC_SC_EEENS5_IJNSA_ILi0EEEST_ST_EEEEENS5_IJNS4_10UnderscoreESW_SW_EEEEENS4_18SM100_TMA_2SM_LOADENS4_14ComposedLayoutINS4_7SwizzleILi3ELi4ELi3EEENS4_18smem_ptr_flag_bitsILi16EEENSR_INS5_IJSB_NSA_ILi64EEEEEENS5_IJS15_SC_EEEEEEEvNS4_8identityENS4_28SM100_TMA_2SM_LOAD_MULTICASTES19_vS1A_EENS_8epilogue10collective18CollectiveEpilogueINS1D_23Sm100TmaWarpSpecializedILi4ELi2ELi16ELb1ELb0EEEJNS5_IJS15_SF_SF_EEENS5_IJNSR_IS15_SC_EENSR_INS5_IJNSA_ILi16EEENSA_ILi2EEEEEENS5_IJSC_S15_EEEEEEEESH_SI_SH_SI_NS1D_6fusion15FusionCallbacksIS1H_NS1Q_17LinearCombinationISH_fSH_fLNS_15FloatRoundStyleE2EEES1I_S1P_JEEENS4_5SM1004TMEM4LOAD26SM100_TMEM_LOAD_32dp32b16xENS4_13SM90_TMA_LOADENS10_INS11_ILi1ELi4ELi3EEES14_NSR_INS5_IJSB_S1K_EEENS5_IJS1K_SC_EEEEEEENS4_39AutoVectorizingCopyWithAssumedAlignmentILi128EEENS4_14SM90_TMA_STOREES25_S27_S27_EEEvvEEEEvNT_6ParamsE,@function
        .size           _ZN7cutlass13device_kernelINS_4gemm6kernel13GemmUniversalIN4cute5tupleIJiiiiEEENS1_10collective13CollectiveMmaINS1_35MainloopSm100TmaUmmaWarpSpecializedILi6ELi2ELi4ENS5_IJNS4_1CILi8EEENSA_ILi1EEESC_EEEEENS5_IJNSA_ILi128EEESF_SF_EEENS_10bfloat16_tENS5_IJlSC_lEEESH_SI_NS4_8TiledMMAINS4_8MMA_AtomIJNS4_26SM100_MMA_F16BF16_2x1SM_SSISH_SH_fLi128ELi128ELNS4_4UMMA5MajorE0ELSN_0ELNSM_7ScaleInE0ELSO_0EEEEEENS4_6LayoutINS5_IJSC_SC_SC_EEENS5_IJNSA_ILi0EEEST_ST_EEEEENS5_IJNS4_10UnderscoreESW_SW_EEEEENS4_18SM100_TMA_2SM_LOADENS4_14ComposedLayoutINS4_7SwizzleILi3ELi4ELi3EEENS4_18smem_ptr_flag_bitsILi16EEENSR_INS5_IJSB_NSA_ILi64EEEEEENS5_IJS15_SC_EEEEEEEvNS4_8identityENS4_28SM100_TMA_2SM_LOAD_MULTICASTES19_vS1A_EENS_8epilogue10collective18CollectiveEpilogueINS1D_23Sm100TmaWarpSpecializedILi4ELi2ELi16ELb1ELb0EEEJNS5_IJS15_SF_SF_EEENS5_IJNSR_IS15_SC_EENSR_INS5_IJNSA_ILi16EEENSA_ILi2EEEEEENS5_IJSC_S15_EEEEEEEESH_SI_SH_SI_NS1D_6fusion15FusionCallbacksIS1H_NS1Q_17LinearCombinationISH_fSH_fLNS_15FloatRoundStyleE2EEES1I_S1P_JEEENS4_5SM1004TMEM4LOAD26SM100_TMEM_LOAD_32dp32b16xENS4_13SM90_TMA_LOADENS10_INS11_ILi1ELi4ELi3EEES14_NSR_INS5_IJSB_S1K_EEENS5_IJS1K_SC_EEEEEEENS4_39AutoVectorizingCopyWithAssumedAlignmentILi128EEENS4_14SM90_TMA_STOREES25_S27_S27_EEEvvEEEEvNT_6ParamsE,(.L_x_205 - _ZN7cutlass13device_kernelINS_4gemm6kernel13GemmUniversalIN4cute5tupleIJiiiiEEENS1_10collective13CollectiveMmaINS1_35MainloopSm100TmaUmmaWarpSpecializedILi6ELi2ELi4ENS5_IJNS4_1CILi8EEENSA_ILi1EEESC_EEEEENS5_IJNSA_ILi128EEESF_SF_EEENS_10bfloat16_tENS5_IJlSC_lEEESH_SI_NS4_8TiledMMAINS4_8MMA_AtomIJNS4_26SM100_MMA_F16BF16_2x1SM_SSISH_SH_fLi128ELi128ELNS4_4UMMA5MajorE0ELSN_0ELNSM_7ScaleInE0ELSO_0EEEEEENS4_6LayoutINS5_IJSC_SC_SC_EEENS5_IJNSA_ILi0EEEST_ST_EEEEENS5_IJNS4_10UnderscoreESW_SW_EEEEENS4_18SM100_TMA_2SM_LOADENS4_14ComposedLayoutINS4_7SwizzleILi3ELi4ELi3EEENS4_18smem_ptr_flag_bitsILi16EEENSR_INS5_IJSB_NSA_ILi64EEEEEENS5_IJS15_SC_EEEEEEEvNS4_8identityENS4_28SM100_TMA_2SM_LOAD_MULTICASTES19_vS1A_EENS_8epilogue10collective18CollectiveEpilogueINS1D_23Sm100TmaWarpSpecializedILi4ELi2ELi16ELb1ELb0EEEJNS5_IJS15_SF_SF_EEENS5_IJNSR_IS15_SC_EENSR_INS5_IJNSA_ILi16EEENSA_ILi2EEEEEENS5_IJSC_S15_EEEEEEEESH_SI_SH_SI_NS1D_6fusion15FusionCallbacksIS1H_NS1Q_17LinearCombinationISH_fSH_fLNS_15FloatRoundStyleE2EEES1I_S1P_JEEENS4_5SM1004TMEM4LOAD26SM100_TMEM_LOAD_32dp32b16xENS4_13SM90_TMA_LOADENS10_INS11_ILi1ELi4ELi3EEES14_NSR_INS5_IJSB_S1K_EEENS5_IJS1K_SC_EEEEEEENS4_39AutoVectorizingCopyWithAssumedAlignmentILi128EEENS4_14SM90_TMA_STOREES25_S27_S27_EEEvvEEEEvNT_6ParamsE)
        .other          _ZN7cutlass13device_kernelINS_4gemm6kernel13GemmUniversalIN4cute5tupleIJiiiiEEENS1_10collective13CollectiveMmaINS1_35MainloopSm100TmaUmmaWarpSpecializedILi6ELi2ELi4ENS5_IJNS4_1CILi8EEENSA_ILi1EEESC_EEEEENS5_IJNSA_ILi128EEESF_SF_EEENS_10bfloat16_tENS5_IJlSC_lEEESH_SI_NS4_8TiledMMAINS4_8MMA_AtomIJNS4_26SM100_MMA_F16BF16_2x1SM_SSISH_SH_fLi128ELi128ELNS4_4UMMA5MajorE0ELSN_0ELNSM_7ScaleInE0ELSO_0EEEEEENS4_6LayoutINS5_IJSC_SC_SC_EEENS5_IJNSA_ILi0EEEST_ST_EEEEENS5_IJNS4_10UnderscoreESW_SW_EEEEENS4_18SM100_TMA_2SM_LOADENS4_14ComposedLayoutINS4_7SwizzleILi3ELi4ELi3EEENS4_18smem_ptr_flag_bitsILi16EEENSR_INS5_IJSB_NSA_ILi64EEEEEENS5_IJS15_SC_EEEEEEEvNS4_8identityENS4_28SM100_TMA_2SM_LOAD_MULTICASTES19_vS1A_EENS_8epilogue10collective18CollectiveEpilogueINS1D_23Sm100TmaWarpSpecializedILi4ELi2ELi16ELb1ELb0EEEJNS5_IJS15_SF_SF_EEENS5_IJNSR_IS15_SC_EENSR_INS5_IJNSA_ILi16EEENSA_ILi2EEEEEENS5_IJSC_S15_EEEEEEEESH_SI_SH_SI_NS1D_6fusion15FusionCallbacksIS1H_NS1Q_17LinearCombinationISH_fSH_fLNS_15FloatRoundStyleE2EEES1I_S1P_JEEENS4_5SM1004TMEM4LOAD26SM100_TMEM_LOAD_32dp32b16xENS4_13SM90_TMA_LOADENS10_INS11_ILi1ELi4ELi3EEES14_NSR_INS5_IJSB_S1K_EEENS5_IJS1K_SC_EEEEEEENS4_39AutoVectorizingCopyWithAssumedAlignmentILi128EEENS4_14SM90_TMA_STOREES25_S27_S27_EEEvvEEEEvNT_6ParamsE,@"STO_CUDA_ENTRY STV_DEFAULT"
_ZN7cutlass13device_kernelINS_4gemm6kernel13GemmUniversalIN4cute5tupleIJiiiiEEENS1_10collective13CollectiveMmaINS1_35MainloopSm100TmaUmmaWarpSpecializedILi6ELi2ELi4ENS5_IJNS4_1CILi8EEENSA_ILi1EEESC_EEEEENS5_IJNSA_ILi128EEESF_SF_EEENS_10bfloat16_tENS5_IJlSC_lEEESH_SI_NS4_8TiledMMAINS4_8MMA_AtomIJNS4_26SM100_MMA_F16BF16_2x1SM_SSISH_SH_fLi128ELi128ELNS4_4UMMA5MajorE0ELSN_0ELNSM_7ScaleInE0ELSO_0EEEEEENS4_6LayoutINS5_IJSC_SC_SC_EEENS5_IJNSA_ILi0EEEST_ST_EEEEENS5_IJNS4_10UnderscoreESW_SW_EEEEENS4_18SM100_TMA_2SM_LOADENS4_14ComposedLayoutINS4_7SwizzleILi3ELi4ELi3EEENS4_18smem_ptr_flag_bitsILi16EEENSR_INS5_IJSB_NSA_ILi64EEEEEENS5_IJS15_SC_EEEEEEEvNS4_8identityENS4_28SM100_TMA_2SM_LOAD_MULTICASTES19_vS1A_EENS_8epilogue10collective18CollectiveEpilogueINS1D_23Sm100TmaWarpSpecializedILi4ELi2ELi16ELb1ELb0EEEJNS5_IJS15_SF_SF_EEENS5_IJNSR_IS15_SC_EENSR_INS5_IJNSA_ILi16EEENSA_ILi2EEEEEENS5_IJSC_S15_EEEEEEEESH_SI_SH_SI_NS1D_6fusion15FusionCallbacksIS1H_NS1Q_17LinearCombinationISH_fSH_fLNS_15FloatRoundStyleE2EEES1I_S1P_JEEENS4_5SM1004TMEM4LOAD26SM100_TMEM_LOAD_32dp32b16xENS4_13SM90_TMA_LOADENS10_INS11_ILi1ELi4ELi3EEES14_NSR_INS5_IJSB_S1K_EEENS5_IJS1K_SC_EEEEEEENS4_39AutoVectorizingCopyWithAssumedAlignmentILi128EEENS4_14SM90_TMA_STOREES25_S27_S27_EEEvvEEEEvNT_6ParamsE:
[----:B------:R-:W1:Y:S01]  /*0000*/  LDC R1, c[0x0][0x37c] ;  /* 0x0000df00ff017b82 */ /* 0x000e620000000800 */
[----:B------:R-:W2:Y:S01]  /*0010*/  S2R R60, SR_TID.X ;  /* 0x00000000003c7919 */ /* 0x000ea20000002100 */
[----:B------:R-:W3:Y:S06]  /*0020*/  LDCU.64 UR8, c[0x0][0x890] ;  /* 0x00011200ff0877ac */ /* 0x000eec0008000a00 */
[----:B------:R-:W4:Y:S01]  /*0030*/  S2UR UR47, SR_CgaCtaId ;  /* 0x00000000002f79c3 */ /* 0x000f220000008800 */
[----:B------:R-:W-:Y:S02]  /*0040*/  PRMT R46, RZ, 0x7610, R46 ;  /* 0x00007610ff2e7816 */ /* 0x000fe4000000002e */
[----:B------:R-:W-:Y:S01]  /*0050*/  ELECT P1, URZ, PT ;  /* 0x0000000000ff782f */ /* 0x000fe20003820000 */
[----:B---3--:R-:W-:-:S04]  /*0060*/  UISETP.NE.U32.AND UP0, UPT, UR8, URZ, UPT ;  /* 0x000000ff0800728c */ /* 0x008fc8000bf05070 */
[----:B------:R-:W-:Y:S02]  /*0070*/  UISETP.NE.AND.EX UP0, UPT, UR9, URZ, UPT, UP0 ;  /* 0x000000ff0900728c */ /* 0x000fe4000bf05300 */
[----:B----4-:R-:W-:Y:S02]  /*0080*/  ULOP3.LUT UR68, UR47, 0x1, URZ, 0xc0, !UPT ;  /* 0x000000012f447892 */ /* 0x010fe4000f8ec0ff */
[----:B------:R-:W-:Y:S01]  /*0090*/  ULOP3.LUT UR69, UR47, 0x1, URZ, 0x3c, !UPT ;  /* 0x000000012f457892 */ /* 0x000fe2000f8e3cff */
[----:B--2---:R-:W-:-:S05]  /*00a0*/  SHF.R.U32.HI R47, RZ, 0x5, R60 ;  /* 0x00000005ff2f7819 */ /* 0x004fca000001163c */
[----:B------:R-:W2:Y:S02]  /*00b0*/  SHFL.IDX PT, R0, R47, RZ, 0x1f ;  /* 0x00001fff2f007589 */ /* 0x000ea400000e0000 */
[----:B--2---:R-:W-:Y:S01]  /*00c0*/  R2UR UR18, R0 ;  /* 0x00000000001272ca */ /* 0x004fe200000e0000 */
[----:B-1----:R-:W-:-:S14]  /*00d0*/  BRA.U UP0, `(.L_x_0) ;  /* 0x0000000100307547 */ /* 0x002fdc000b800000 */
[----:B------:R-:W1:Y:S02]  /*00e0*/  LDCU.64 UR4, c[0x0][0x888] ;  /* 0x00011100ff0477ac */ /* 0x000e640008000a00 */
[----:B-1----:R-:W-:-:S04]  /*00f0*/  UISETP.NE.U32.AND UP0, UPT, UR4, URZ, UPT ;  /* 0x000000ff0400728c */ /* 0x002fc8000bf05070 */
[----:B------:R-:W-:-:S09]  /*0100*/  UISETP.NE.AND.EX UP0, UPT, UR5, URZ, UPT, UP0 ;  /* 0x000000ff0500728c */ /* 0x000fd2000bf05300 */
[----:B------:R-:W-:Y:S05]  /*0110*/  BRA.U !UP0, `(.L_x_1) ;  /* 0x0000000108147547 */ /* 0x000fea000b800000 */
[----:B------:R-:W1:Y:S01]  /*0120*/  LDC.64 R2, c[0x0][0x888] ;  /* 0x00022200ff027b82 */ /* 0x000e620000000a00 */
[----:B------:R-:W1:Y:S02]  /*0130*/  LDCU.64 UR4, c[0x0][0x358] ;  /* 0x00006b00ff0477ac */ /* 0x000e640008000a00 */
[----:B-1----:R1:W5:Y:S01]  /*0140*/  LDG.E R27, desc[UR4][R2.64] ;  /* 0x00000004021b7981 */ /* 0x002362000c1e1900 */
[----:B------:R-:W-:Y:S01]  /*0150*/  HFMA2 R46, -RZ, RZ, 0, 5.9604644775390625e-08 ;  /* 0x00000001ff2e7431 */ /* 0x000fe200000001ff */
[----:B------:R-:W-:Y:S05]  /*0160*/  BRA `(.L_x_0) ;  /* 0x00000000000c7947 */ /* 0x000fea0003800000 */
.L_x_1:
[----:B------:R-:W1:Y:S01]  /*0170*/  LDCU UR4, c[0x0][0x880] ;  /* 0x00011000ff0477ac */ /* 0x000e620008000800 */
[----:B------:R-:W-:Y:S01]  /*0180*/  HFMA2 R46, -RZ, RZ, 0, 5.9604644775390625e-08 ;  /* 0x00000001ff2e7431 */ /* 0x000fe200000001ff */
[----:B-1----:R-:W-:-:S07]  /*0190*/  MOV R27, UR4 ;  /* 0x00000004001b7c02 */ /* 0x002fce0008000f00 */
.L_x_0:
[----:B------:R-:W2:Y:S02]  /*01a0*/  LDCU.64 UR4, c[0x0][0x8b0] ;  /* 0x00011600ff0477ac */ /* 0x000ea40008000a00 */
[----:B--2---:R-:W-:-:S04]  /*01b0*/  UISETP.NE.U32.AND UP0, UPT, UR4, URZ, UPT ;  /* 0x000000ff0400728c */ /* 0x004fc8000bf05070 */
[----:B------:R-:W-:-:S09]  /*01c0*/  UISETP.NE.AND.EX UP0, UPT, UR5, URZ, UPT, UP0 ;  /* 0x000000ff0500728c */ /* 0x000fd2000bf05300 */
[----:B------:R-:W-:Y:S05]  /*01d0*/  BRA.U UP0, `(.L_x_2) ;  /* 0x0000000100287547 */ /* 0x000fea000b800000 */
[----:B------:R-:W2:Y:S02]  /*01e0*/  LDCU.64 UR4, c[0x0][0x8a8] ;  /* 0x00011500ff0477ac */ /* 0x000ea40008000a00 */
[----:B--2---:R-:W-:-:S04]  /*01f0*/  UISETP.NE.U32.AND UP0, UPT, UR4, URZ, UPT ;  /* 0x000000ff0400728c */ /* 0x004fc8000bf05070 */
[----:B------:R-:W-:-:S09]  /*0200*/  UISETP.NE.AND.EX UP0, UPT, UR5, URZ, UPT, UP0 ;  /* 0x000000ff0500728c */ /* 0x000fd2000bf05300 */
[----:B------:R-:W-:Y:S05]  /*0210*/  BRA.U !UP0, `(.L_x_3) ;  /* 0x0000000108107547 */ /* 0x000fea000b800000 */
[----:B------:R-:W2:Y:S01]  /*0220*/  LDC.64 R24, c[0x0][0x8a8] ;  /* 0x00022a00ff187b82 */ /* 0x000ea20000000a00 */
[----:B------:R-:W2:Y:S02]  /*0230*/  LDCU.64 UR4, c[0x0][0x358] ;  /* 0x00006b00ff0477ac */ /* 0x000ea40008000a00 */
[----:B--2---:R2:W5:Y:S01]  /*0240*/  LDG.E R24, desc[UR4][R24.64] ;  /* 0x0000000418187981 */ /* 0x004562000c1e1900 */
[----:B------:R-:W-:Y:S05]  /*0250*/  BRA `(.L_x_2) ;  /* 0x0000000000087947 */ /* 0x000fea0003800000 */
.L_x_3:
[----:B------:R-:W2:Y:S02]  /*0260*/  LDCU UR4, c[0x0][0x8a0] ;  /* 0x00011400ff0477ac */ /* 0x000ea40008000800 */
[----:B--2---:R-:W-:Y:S02]  /*0270*/  MOV R24, UR4 ;  /* 0x0000000400187c02 */ /* 0x004fe40008000f00 */
.L_x_2:
[----:B------:R-:W-:Y:S01]  /*0280*/  IMAD.U32 R0, RZ, RZ, UR18 ;  /* 0x00000012ff007e24 */ /* 0x000fe2000f8e00ff */
[----:B------:R-:W-:Y:S04]  /*0290*/  BSSY.RECONVERGENT B0, `(.L_x_4) ;  /* 0x000000c000007945 */ /* 0x000fe80003800200 */
[C---:B------:R-:W-:Y:S02]  /*02a0*/  ISETP.NE.OR P2, PT, R0.reuse, 0x1, !P1 ;  /* 0x000000010000780c */ /* 0x040fe40004f45670 */
[----:B------:R-:W-:-:S11]  /*02b0*/  ISETP.NE.OR P0, PT, R0, 0x3, !P1 ;  /* 0x000000030000780c */ /* 0x000fd60004f05670 */
[----:B------:R-:W-:Y:S05]  /*02c0*/  @P2 BRA `(.L_x_5) ;  /* 0x0000000000202947 */ /* 0x000fea0003800000 */
[----:B------:R-:W3:Y:S02]  /*02d0*/  LDCU.64 UR4, c[0x0][0x348] ;  /* 0x00006900ff0477ac */ /* 0x000ee40008000a00 */
[----:B---3--:R-:W-:Y:S02]  /*02e0*/  UIADD3 UR6, UP1, UPT, UR4, 0x80, URZ ;  /* 0x0000008004067890 */ /* 0x008fe4000ff3e0ff */
[----:B------:R-:W-:Y:S02]  /*02f0*/  UIADD3 UR4, UP0, UPT, UR4, 0x180, URZ ;  /* 0x0000018004047890 */ /* 0x000fe4000ff1e0ff */
[----:B------:R-:W-:Y:S02]  /*0300*/  UIADD3.X UR7, UPT, UPT, URZ, UR5, URZ, UP1, !UPT ;  /* 0x00000005ff077290 */ /* 0x000fe40008ffe4ff */
[----:B------:R-:W-:-:S07]  /*0310*/  UIADD3.X UR5, UPT, UPT, URZ, UR5, URZ, UP0, !UPT ;  /* 0x00000005ff057290 */ /* 0x000fce00087fe4ff */
[----:B------:R3:W-:Y:S02]  /*0320*/  UTMACCTL.PF [UR6] ;  /* 0x00000000060079b9 */ /* 0x0007e40008040000 */
[----:B------:R3:W-:Y:S02]  /*0330*/  UTMACCTL.PF [UR4] ;  /* 0x00000000040079b9 */ /* 0x0007e40008040000 */
[----:B---3--:R-:W-:Y:S01]  /*0340*/  NOP ;  /* 0x0000000000007918 */ /* 0x008fe20000000000 */
.L_x_5:
[----:B------:R-:W-:Y:S05]  /*0350*/  BSYNC.RECONVERGENT B0 ;  /* 0x0000000000007941 */ /* 0x000fea0003800200 */
.L_x_4:
[----:B------:R-:W-:Y:S04]  /*0360*/  BSSY.RECONVERGENT B0, `(.L_x_6) ;  /* 0x000000a000007945 */ /* 0x000fe80003800200 */
        /* <DEDUP_REMOVED lines=9> */
.L_x_7:
[----:B------:R-:W-:Y:S05]  /*0400*/  BSYNC.RECONVERGENT B0 ;  /* 0x0000000000007941 */ /* 0x000fea0003800200 */
.L_x_6:
[----:B------:R-:W3:Y:S01]  /*0410*/  LDCU.64 UR4, c[0x0][0x888] ;  /* 0x00011100ff0477ac */ /* 0x000ee20008000a00 */
[----:B------:R-:W-:Y:S02]  /*0420*/  UISETP.EQ.U32.AND UP2, UPT, UR8, URZ, UPT ;  /* 0x000000ff0800728c */ /* 0x000fe4000bf42070 */
[----:B------:R-:W-:Y:S02]  /*0430*/  UPLOP3.LUT UP4, UPT, UPT, UPT, UPT, 0x80, 0x8 ;  /* 0x000000000008789c */ /* 0x000fe40003f8f070 */
[----:B---3--:R-:W-:-:S04]  /*0440*/  UISETP.NE.U32.AND UP0, UPT, UR4, URZ, UPT ;  /* 0x000000ff0400728c */ /* 0x008fc8000bf05070 */
[----:B------:R-:W-:-:S04]  /*0450*/  UISETP.NE.AND.EX UP1, UPT, UR5, URZ, UPT, UP0 ;  /* 0x000000ff0500728c */ /* 0x000fc8000bf25300 */
[----:B------:R-:W-:-:S04]  /*0460*/  UISETP.EQ.OR.EX UP3, UPT, UR9, URZ, !UP1, UP2 ;  /* 0x000000ff0900728c */ /* 0x000fc8000cf62720 */
[----:B------:R-:W-:-:S06]  /*0470*/  UP2UR UR4, UPR, URZ, 0x8 ;  /* 0x00000008ff047883 */ /* 0x000fcc0008000000 */
[----:B------:R-:W-:Y:S01]  /*0480*/  MOV R51, UR4 ;  /* 0x0000000400337c02 */ /* 0x000fe20008000f00 */
[----:B------:R-:W-:Y:S06]  /*0490*/  BRA.U !UP3, `(.L_x_8) ;  /* 0x000000010b207547 */ /* 0x000fec000b800000 */
[----:B------:R-:W-:Y:S01]  /*04a0*/  UISETP.NE.U32.AND UP2, UPT, UR8, URZ, UPT ;  /* 0x000000ff0800728c */ /* 0x000fe2000bf45070 */
[----:B-----5:R-:W-:Y:S01]  /*04b0*/  FSETP.NEU.AND P0, PT, R27, RZ, PT ;  /* 0x000000ff1b00720b */ /* 0x020fe20003f0d000 */
[----:B------:R-:W-:Y:S02]  /*04c0*/  USEL UR4, URZ, 0xffffffff, UP1 ;  /* 0xffffffffff047887 */ /* 0x000fe40008800000 */
[----:B------:R-:W-:-:S10]  /*04d0*/  UISETP.NE.AND.EX UP2, UPT, UR9, URZ, UPT, UP2 ;  /* 0x000000ff0900728c */ /* 0x000fd4000bf45320 */
[----:B------:R-:W-:Y:S01]  /*04e0*/  VOTEU.ANY UP0, P0 ;  /* 0x0000000000ff7886 */ /* 0x000fe20000000100 */
[----:B------:R-:W-:-:S04]  /*04f0*/  @!UP2 USEL UR4, URZ, 0xffffffff, UP0 ;  /* 0xffffffffff04a887 */ /* 0x000fc80008000000 */
[----:B------:R-:W-:-:S04]  /*0500*/  ULOP3.LUT UR4, UR4, 0x1, URZ, 0xc0, !UPT ;  /* 0x0000000104047892 */ /* 0x000fc8000f8ec0ff */
[----:B------:R-:W-:-:S11]  /*0510*/  UISETP.NE.U32.AND UP4, UPT, UR4, 0x1, UPT ;  /* 0x000000010400788c */ /* 0x000fd6000bf85070 */
.L_x_8:
[----:B------:R-:W3:Y:S01]  /*0520*/  SHFL.IDX PT, R0, R47, RZ, 0x1f ;  /* 0x00001fff2f007589 */ /* 0x000ee200000e0000 */
[----:B------:R-:W-:-:S04]  /*0530*/  UISETP.NE.AND UP0, UPT, UR18, 0x2, UPT ;  /* 0x000000021200788c */ /* 0x000fc8000bf05270 */
[----:B------:R-:W-:Y:S02]  /*0540*/  UISETP.EQ.AND UP2, UPT, UR68, URZ, !UP0 ;  /* 0x000000ff4400728c */ /* 0x000fe4000c742270 */
[----:B------:R-:W-:-:S04]  /*0550*/  USEL UR53, URZ, 0x1, UP0 ;  /* 0x00000001ff357887 */ /* 0x000fc80008000000 */
[----:B------:R-:W-:Y:S02]  /*0560*/  PLOP3.LUT P3, PT, P1, PT, UP2, 0x80, 0x8 ;  /* 0x000000000008781c */ /* 0x000fe40000f6f028 */
[----:B---3--:R-:W-:-:S13]  /*0570*/  ISETP.NE.AND P0, PT, R0, RZ, PT ;  /* 0x000000ff0000720c */ /* 0x008fda0003f05270 */
[----:B------:R-:W-:Y:S05]  /*0580*/  @P0 BRA `(.L_x_9) ;  /* 0x0000000000640947 */ /* 0x000fea0003800000 */
[----:B------:R-:W-:Y:S01]  /*0590*/  UMOV UR4, 0x400 ;  /* 0x0000040000047882 */ /* 0x000fe20000000000 */
[----:B------:R-:W-:Y:S01]  /*05a0*/  UMOV UR8, 0x1 ;  /* 0x0000000100087882 */ /* 0x000fe20000000000 */
[----:B------:R-:W-:Y:S01]  /*05b0*/  UMOV UR6, 0x4 ;  /* 0x0000000400067882 */ /* 0x000fe20000000000 */
[----:B------:R-:W-:Y:S02]  /*05c0*/  ULEA UR4, UR47, UR4, 0x18 ;  /* 0x000000042f047291 */ /* 0x000fe4000f8ec0ff */
[----:B------:R-:W-:-:S04]  /*05d0*/  UIADD3 UR8, UPT, UPT, -UR8, 0x100000, URZ ;  /* 0x0010000008087890 */ /* 0x000fc8000fffe1ff */
[----:B------:R-:W-:Y:S02]  /*05e0*/  USHF.L.U32 UR9, UR8, 0xb, URZ ;  /* 0x0000000b08097899 */ /* 0x000fe400080006ff */
[----:B------:R-:W-:Y:S02]  /*05f0*/  USHF.L.U32 UR8, UR8, 0x1, URZ ;  /* 0x0000000108087899 */ /* 0x000fe400080006ff */
[----:B------:R-:W-:-:S04]  /*0600*/  UIADD3 UR6, UPT, UPT, -UR6, 0x100000, URZ ;  /* 0x0010000006067890 */ /* 0x000fc8000fffe1ff */
[----:B------:R-:W-:Y:S02]  /*0610*/  USHF.L.U32 UR7, UR6, 0xb, URZ ;  /* 0x0000000b06077899 */ /* 0x000fe400080006ff */
[----:B------:R-:W-:Y:S01]  /*0620*/  USHF.L.U32 UR6, UR6, 0x1, URZ ;  /* 0x0000000106067899 */ /* 0x000fe200080006ff */
[----:B------:R-:W-:Y:S01]  /*0630*/  ELECT P0, URZ, PT ;  /* 0x0000000000ff782f */ /* 0x000fe20003800000 */
[----:B------:R-:W3:Y:S02]  /*0640*/  FENCE.VIEW.ASYNC.S ;  /* 0x00000000000073c6 */ /* 0x000ee40000000000 */
[----:B---3--:R3:W4:Y:S08]  /*0650*/  SYNCS.EXCH.64 URZ, [UR4], UR8 ;  /* 0x0000000804ff75b2 */ /* 0x0087300008000100 */
[----:B------:R3:W1:Y:S01]  /*0660*/  SYNCS.EXCH.64 URZ, [UR4+0x30], UR6 ;  /* 0x0000300604ff75b2 */ /* 0x0006620008000100 */
        /* <DEDUP_REMOVED lines=10> */
[----:B------:R-:W-:Y:S01]  /*0710*/  NOP ;  /* 0x0000000000007918 */ /* 0x000fe20000000000 */
.L_x_9:
[----:B------:R-:W2:Y:S01]  /*0720*/  SHFL.IDX PT, R0, R47, RZ, 0x1f ;  /* 0x00001fff2f007589 */ /* 0x000ea200000e0000 */
[----:B------:R-:W-:Y:S01]  /*0730*/  NOP ;  /* 0x0000000000007918 */ /* 0x000fe20000000000 */
[----:B--2---:R-:W-:-:S13]  /*0740*/  ISETP.NE.AND P0, PT, R0, 0x1, PT ;  /* 0x000000010000780c */ /* 0x004fda0003f05270 */
[----:B------:R-:W-:Y:S05]  /*0750*/  @P0 BRA `(.L_x_10) ;  /* 0x0000000000540947 */ /* 0x000fea0003800000 */
[----:B---3--:R-:W-:Y:S01]  /*0760*/  UMOV UR4, 0x400 ;  /* 0x0000040000047882 */ /* 0x008fe20000000000 */
        /* <DEDUP_REMOVED lines=10> */
[----:B------:R-:W2:Y:S02]  /*0810*/  FENCE.VIEW.ASYNC.S ;  /* 0x00000000000073c6 */ /* 0x000ea40000000000 */
[----:B--2---:R2:W3:Y:S08]  /*0820*/  SYNCS.EXCH.64 URZ, [UR4+0x60], UR8 ;  /* 0x0000600804ff75b2 */ /* 0x0044f00008000100 */
        /* <DEDUP_REMOVED lines=8> */
.L_x_10:
[----:B------:R-:W4:Y:S01]  /*08b0*/  SHFL.IDX PT, R0, R47, RZ, 0x1f ;  /* 0x00001fff2f007589 */ /* 0x000f2200000e0000 */
[----:B------:R-:W-:Y:S01]  /*08c0*/  NOP ;  /* 0x0000000000007918 */ /* 0x000fe20000000000 */
[----:B----4-:R-:W-:-:S13]  /*08d0*/  ISETP.NE.AND P0, PT, R0, 0x3, PT ;  /* 0x000000030000780c */ /* 0x010fda0003f05270 */
[----:B------:R-:W-:Y:S05]  /*08e0*/  @P0 BRA `(.L_x_11) ;  /* 0x00000000002c0947 */ /* 0x000fea0003800000 */
[----:B--23--:R-:W-:Y:S01]  /*08f0*/  UMOV UR6, 0x400 ;  /* 0x0000040000067882 */ /* 0x00cfe20000000000 */
[----:B------:R-:W-:Y:S01]  /*0900*/  UMOV UR4, 0x20 ;  /* 0x0000002000047882 */ /* 0x000fe20000000000 */
[----:B------:R-:W-:Y:S02]  /*0910*/  ULEA UR6, UR47, UR6, 0x18 ;  /* 0x000000062f067291 */ /* 0x000fe4000f8ec0ff */
[----:B------:R-:W-:-:S04]  /*0920*/  UIADD3 UR4, UPT, UPT, -UR4, 0x100000, URZ ;  /* 0x0010000004047890 */ /* 0x000fc8000fffe1ff */
[----:B------:R-:W-:Y:S02]  /*0930*/  USHF.L.U32 UR5, UR4, 0xb, URZ ;  /* 0x0000000b04057899 */ /* 0x000fe400080006ff */
[----:B------:R-:W-:Y:S01]  /*0940*/  USHF.L.U32 UR4, UR4, 0x1, URZ ;  /* 0x0000000104047899 */ /* 0x000fe200080006ff */
[----:B------:R-:W-:Y:S01]  /*0950*/  ELECT P0, URZ, PT ;  /* 0x0000000000ff782f */ /* 0x000fe20003800000 */
[----:B------:R-:W2:Y:S10]  /*0960*/  FENCE.VIEW.ASYNC.S ;  /* 0x00000000000073c6 */ /* 0x000eb40000000000 */
[----:B--2---:R4:W2:Y:S01]  /*0970*/  SYNCS.EXCH.64 URZ, [UR6+0xa0], UR4 ;  /* 0x0000a00406ff75b2 */ /* 0x0048a20008000100 */
[----:B------:R4:W3:Y:S02]  /*0980*/  SYNCS.EXCH.64 URZ, [UR6+0xa8], UR4 ;  /* 0x0000a80406ff75b2 */ /* 0x0008e40008000100 */
[----:B----4-:R-:W-:Y:S01]  /*0990*/  NOP ;  /* 0x0000000000007918 */ /* 0x010fe20000000000 */
.L_x_11:
[----:B------:R-:W4:Y:S01]  /*09a0*/  SHFL.IDX PT, R0, R47, RZ, 0x1f ;  /* 0x00001fff2f007589 */ /* 0x000f2200000e0000 */
[----:B------:R-:W-:Y:S01]  /*09b0*/  NOP ;  /* 0x0000000000007918 */ /* 0x000fe20000000000 */
[----:B----4-:R-:W-:-:S13]  /*09c0*/  ISETP.NE.AND P0, PT, R0, 0x4, PT ;  /* 0x000000040000780c */ /* 0x010fda0003f05270 */
[----:B------:R-:W-:Y:S05]  /*09d0*/  @P0 BRA `(.L_x_12) ;  /* 0x0000000000480947 */ /* 0x000fea0003800000 */
[----:B--23--:R-:W-:Y:S01]  /*09e0*/  UMOV UR4, 0x720 ;  /* 0x0000072000047882 */ /* 0x00cfe20000000000 */
[----:B------:R-:W-:Y:S01]  /*09f0*/  UMOV UR6, 0x400 ;  /* 0x0000040000067882 */ /* 0x000fe20000000000 */
[----:B------:R-:W-:Y:S01]  /*0a00*/  USEL UR4, UR4, 0x620, UP4 ;  /* 0x0000062004047887 */ /* 0x000fe2000a000000 */
        /* <DEDUP_REMOVED lines=10> */
[----:B--2---:R4:W2:Y:S08]  /*0ab0*/  SYNCS.EXCH.64 URZ, [UR6+0xb0], UR8 ;  /* 0x0000b00806ff75b2 */ /* 0x0048b00008000100 */
[----:B------:R4:W3:Y:S01]  /*0ac0*/  SYNCS.EXCH.64 URZ, [UR6+0xc0], UR4 ;  /* 0x0000c00406ff75b2 */ /* 0x0008e20008000100 */
[----:B------:R4:W1:Y:S01]  /*0ad0*/  SYNCS.EXCH.64 URZ, [UR6+0xb8], UR8 ;  /* 0x0000b80806ff75b2 */ /* 0x0008620008000100 */
[----:B------:R4:W1:Y:S02]  /*0ae0*/  SYNCS.EXCH.64 URZ, [UR6+0xc8], UR4 ;  /* 0x0000c80406ff75b2 */ /* 0x0008640008000100 */
[----:B----4-:R-:W-:Y:S01]  /*0af0*/  NOP ;  /* 0x0000000000007918 */ /* 0x010fe20000000000 */
.L_x_12:
[----:B------:R-:W4:Y:S01]  /*0b00*/  SHFL.IDX PT, R0, R47, RZ, 0x1f ;  /* 0x00001fff2f007589 */ /* 0x000f2200000e0000 */
[----:B------:R-:W-:Y:S01]  /*0b10*/  NOP ;  /* 0x0000000000007918 */ /* 0x000fe20000000000 */
[----:B----4-:R-:W-:-:S13]  /*0b20*/  ISETP.NE.AND P0, PT, R0, 0x5, PT ;  /* 0x000000050000780c */ /* 0x010fda0003f05270 */
[----:B------:R-:W-:Y:S05]  /*0b30*/  @P0 BRA `(.L_x_13) ;  /* 0x0000000000540947 */ /* 0x000fea0003800000 */
[----:B--23--:R-:W-:Y:S01]  /*0b40*/  UMOV UR4, 0x400 ;  /* 0x0000040000047882 */ /* 0x00cfe20000000000 */
        /* <DEDUP_REMOVED lines=14> */
[----:B------:R4:W1:Y:S01]  /*0c30*/  SYNCS.EXCH.64 URZ, [UR4+0xf8], UR8 ;  /* 0x0000f80804ff75b2 */ /* 0x0008620008000100 */
[----:B------:R4:W1:Y:S01]  /*0c40*/  SYNCS.EXCH.64 URZ, [UR4+0xe0], UR6 ;  /* 0x0000e00604ff75b2 */ /* 0x0008620008000100 */
[----:B------:R4:W1:Y:S01]  /*0c50*/  SYNCS.EXCH.64 URZ, [UR4+0x100], UR8 ;  /* 0x0001000804ff75b2 */ /* 0x0008620008000100 */
[----:B------:R4:W1:Y:S01]  /*0c60*/  SYNCS.EXCH.64 URZ, [UR4+0xe8], UR6 ;  /* 0x0000e80604ff75b2 */ /* 0x0008620008000100 */
[----:B------:R4:W1:Y:S02]  /*0c70*/  SYNCS.EXCH.64 URZ, [UR4+0x108], UR8 ;  /* 0x0001080804ff75b2 */ /* 0x0008640008000100 */
[----:B----4-:R-:W-:Y:S01]  /*0c80*/  NOP ;  /* 0x0000000000007918 */ /* 0x010fe20000000000 */
.L_x_13:
[----:B------:R-:W4:Y:S01]  /*0c90*/  SHFL.IDX PT, R0, R47, RZ, 0x1f ;  /* 0x00001fff2f007589 */ /* 0x000f2200000e0000 */
[----:B------:R-:W-:Y:S01]  /*0ca0*/  ISETP.NE.OR P1, PT, RZ, UR18, !P1 ;  /* 0x00000012ff007c0c */ /* 0x000fe2000cf25670 */
        /* <DEDUP_REMOVED lines=12> */
[----:B------:R4:W3:Y:S01]  /*0d70*/  SYNCS.EXCH.64 URZ, [UR4+0x120], UR6 ;  /* 0x0001200604ff75b2 */ /* 0x0008e20008000100 */
[----:B------:R4:W1:Y:S01]  /*0d80*/  SYNCS.EXCH.64 URZ, [UR4+0x118], UR6 ;  /* 0x0001180604ff75b2 */ /* 0x0008620008000100 */
[----:B------:R4:W1:Y:S02]  /*0d90*/  SYNCS.EXCH.64 URZ, [UR4+0x128], UR6 ;  /* 0x0001280604ff75b2 */ /* 0x0008640008000100 */
[----:B----4-:R-:W-:Y:S01]  /*0da0*/  NOP ;  /* 0x0000000000007918 */ /* 0x010fe20000000000 */
.L_x_14:
[----:B------:R-:W-:Y:S01]  /*0db0*/  VOTEU.ALL UP0, P1 ;  /* 0x0000000000ff7886 */ /* 0x000fe20000800000 */
[----:B--23--:R-:W-:Y:S01]  /*0dc0*/  UMOV UR4, 0x20 ;  /* 0x0000002000047882 */ /* 0x00cfe20000000000 */
[----:B------:R-:W2:Y:S01]  /*0dd0*/  LDCU UR7, c[0x0][0x36c] ;  /* 0x00006d80ff0777ac */ /* 0x000ea20008000800 */
[----:B------:R-:W-:Y:S01]  /*0de0*/  NOP ;  /* 0x0000000000007918 */ /* 0x000fe20000000000 */
[----:B------:R-:W-:Y:S01]  /*0df0*/  LOP3.LUT R0, R60, 0x1f, RZ, 0xc0, !PT ;  /* 0x0000001f3c007812 */ /* 0x000fe200078ec0ff */
[----:B------:R-:W-:Y:S01]  /*0e00*/  @!UP0 UMOV UR6, 0x400 ;  /* 0x0000040000068882 */ /* 0x000fe20000000000 */
[----:B------:R-:W-:-:S04]  /*0e10*/  @!UP0 UIADD3 UR4, UPT, UPT, -UR4, 0x100000, URZ ;  /* 0x0010000004048890 */ /* 0x000fc8000fffe1ff */
[----:B------:R-:W-:Y:S02]  /*0e20*/  @!UP0 USHF.L.U32 UR5, UR4, 0xb, URZ ;  /* 0x0000000b04058899 */ /* 0x000fe400080006ff */
[----:B------:R-:W-:Y:S02]  /*0e30*/  @!UP0 USHF.L.U32 UR4, UR4, 0x1, URZ ;  /* 0x0000000104048899 */ /* 0x000fe400080006ff */
[----:B------:R-:W-:Y:S01]  /*0e40*/  @!UP0 ULEA UR6, UR47, UR6, 0x18 ;  /* 0x000000062f068291 */ /* 0x000fe2000f8ec0ff */
[----:B------:R-:W-:Y:S01]  /*0e50*/  VOTEU.ALL UP0, P1 ;  /* 0x0000000000ff7886 */ /* 0x000fe20000800000 */
[----:B------:R-:W-:Y:S02]  /*0e60*/  UISETP.NE.AND UP5, UPT, UR18, URZ, UPT ;  /* 0x000000ff1200728c */ /* 0x000fe4000bfa5270 */
[----:B--2---:R-:W-:Y:S01]  /*0e70*/  UISETP.EQ.U32.AND UP6, UPT, UR7, 0x1, UPT ;  /* 0x000000010700788c */ /* 0x004fe2000bfc2070 */
[----:B------:R-:W2:Y:S07]  /*0e80*/  FENCE.VIEW.ASYNC.S ;  /* 0x00000000000073c6 */ /* 0x000eae0000000000 */
[----:B--2---:R2:W3:Y:S01]  /*0e90*/  @!UP0 SYNCS.EXCH.64 URZ, [UR6+0x130], UR4 ;  /* 0x0001300406ff85b2 */ /* 0x0044e20008000100 */
[----:B------:R-:W-:Y:S05]  /*0ea0*/  BRA.U !UP6, `(.L_x_15) ;  /* 0x000000010e087547 */ /* 0x000fea000b800000 */
[----:B-1-3--:R-:W-:Y:S01]  /*0eb0*/  UCGABAR_ARV ;  /* 0x00000000000079c7 */ /* 0x00afe20008000000 */
[----:B------:R-:W-:Y:S05]  /*0ec0*/  BRA `(.L_x_16) ;  /* 0x0000000000047947 */ /* 0x000fea0003800000 */
.L_x_15:
[----:B-1-3--:R-:W-:Y:S01]  /*0ed0*/  NOP ;  /* 0x0000000000007918 */ /* 0x00afe20000000000 */
.L_x_16:
[----:B------:R-:W1:Y:S01]  /*0ee0*/  S2UR UR27, SR_CTAID.X ;  /* 0x00000000001b79c3 */ /* 0x000e620000002500 */
[----:B------:R-:W-:-:S05]  /*0ef0*/  CS2R.32 R50, SR_CgaSize ;  /* 0x0000000000327805 */ /* 0x000fca0000008a00 */
[----:B------:R-:W-:-:S05]  /*0f00*/  IMAD R50, R50, -0xa0, RZ ;  /* 0xffffff6032327824 */ /* 0x000fca00078e02ff */
[----:B--2---:R-:W-:-:S14]  /*0f10*/  R2UR UR5, R50 ;  /* 0x00000000320572ca */ /* 0x004fdc00000e0000 */
[----:B------:R-:W2:Y:S01]  /*0f20*/  LDCU UR5, c[0x0][UR5+0x2b0] ;  /* 0x00005600050577ac */ /* 0x000ea20008000800 */
[----:B------:R-:W-:-:S05]  /*0f30*/  CS2R.32 R50, SR_CgaSize ;  /* 0x0000000000327805 */ /* 0x000fca0000008a00 */
[----:B------:R-:W-:-:S05]  /*0f40*/  IMAD R50, R50, -0xa0, RZ ;  /* 0xffffff6032327824 */ /* 0x000fca00078e02ff */
[----:B------:R-:W-:-:S14]  /*0f50*/  R2UR UR4, R50 ;  /* 0x00000000320472ca */ /* 0x000fdc00000e0000 */
[----:B------:R-:W3:Y:S01]  /*0f60*/  LDCU UR4, c[0x0][UR4+0x2b4] ;  /* 0x00005680040477ac */ /* 0x000ee20008000800 */
[----:B------:R-:W4:Y:S01]  /*0f70*/  S2UR UR26, SR_CTAID.Y ;  /* 0x00000000001a79c3 */ /* 0x000f220000002600 */
[----:B------:R-:W-:-:S05]  /*0f80*/  CS2R.32 R50, SR_CgaSize ;  /* 0x0000000000327805 */ /* 0x000fca0000008a00 */
[----:B------:R-:W-:-:S05]  /*0f90*/  IMAD R50, R50, -0xa0, RZ ;  /* 0xffffff6032327824 */ /* 0x000fca00078e02ff */
[----:B------:R-:W-:-:S14]  /*0fa0*/  R2UR UR7, R50 ;  /* 0x00000000320772ca */ /* 0x000fdc00000e0000 */
[----:B------:R-:W3:Y:S01]  /*0fb0*/  LDCU UR7, c[0x0][UR7+0x2a4] ;  /* 0x00005480070777ac */ /* 0x000ee20008000800 */
[----:B------:R-:W-:-:S05]  /*0fc0*/  CS2R.32 R50, SR_CgaSize ;  /* 0x0000000000327805 */ /* 0x000fca0000008a00 */
[----:B------:R-:W-:-:S05]  /*0fd0*/  IMAD R50, R50, -0xa0, RZ ;  /* 0xffffff6032327824 */ /* 0x000fca00078e02ff */
[----:B------:R-:W-:-:S14]  /*0fe0*/  R2UR UR63, R50 ;  /* 0x00000000323f72ca */ /* 0x000fdc00000e0000 */
[----:B------:R-:W3:Y:S01]  /*0ff0*/  LDCU UR63, c[0x0][UR63+0x2a0] ;  /* 0x000054003f3f77ac */ /* 0x000ee20008000800 */
[----:B------:R-:W-:Y:S01]  /*1000*/  UISETP.GT.U32.AND UP0, UPT, UR68, 0xffff, UPT ;  /* 0x0000ffff4400788c */ /* 0x000fe2000bf04070 */
[----:B------:R-:W3:Y:S01]  /*1010*/  LDCU UR19, c[0x0][0xb24] ;  /* 0x00016480ff1377ac */ /* 0x000ee20008000800 */
[----:B------:R-:W3:Y:S01]  /*1020*/  LDCU UR45, c[0x0][0xb24] ;  /* 0x00016480ff2d77ac */ /* 0x000ee20008000800 */
[----:B-1----:R-:W-:Y:S01]  /*1030*/  I2FP.F32.U32 R3, UR27 ;  /* 0x0000001b00037c45 */ /* 0x002fe20008201000 */
[----:B------:R-:W1:Y:S04]  /*1040*/  LDCU UR22, c[0x0][0xb30] ;  /* 0x00016600ff1677ac */ /* 0x000e680008000800 */
[----:B--2---:R-:W-:Y:S01]  /*1050*/  FMUL R3, R3, UR5 ;  /* 0x0000000503037c20 */ /* 0x004fe20008400000 */
[----:B------:R-:W-:Y:S01]  /*1060*/  USHF.L.U32 UR30, UR47, 0x9, URZ ;  /* 0x000000092f1e7899 */ /* 0x000fe200080006ff */
[----:B----4-:R-:W-:Y:S01]  /*1070*/  I2FP.F32.U32 R2, UR26 ;  /* 0x0000001a00027c45 */ /* 0x010fe20008201000 */
[----:B------:R-:W-:-:S03]  /*1080*/  USHF.L.U32 UR54, UR27, 0x6, URZ ;  /* 0x000000061b367899 */ /* 0x000fc600080006ff */
[----:B------:R-:W2:Y:S01]  /*1090*/  F2I.U32.TRUNC.NTZ R3, R3 ;  /* 0x0000000300037305 */ /* 0x000ea2000020f000 */
[----:B------:R-:W-:Y:S01]  /*10a0*/  USEL UR29, UR68, 0xffff, !UP0 ;  /* 0x0000ffff441d7887 */ /* 0x000fe2000c000000 */
[----:B---3--:R-:W-:-:S06]  /*10b0*/  FMUL R2, R2, UR4 ;  /* 0x0000000402027c20 */ /* 0x008fcc0008400000 */
[----:B------:R-:W3:Y:S01]  /*10c0*/  F2I.U32.TRUNC.NTZ R2, R2 ;  /* 0x0000000200027305 */ /* 0x000ee2000020f000 */
[----:B--2---:R-:W-:Y:S02]  /*10d0*/  R2UR UR4, R3 ;  /* 0x00000000030472ca */ /* 0x004fe400000e0000 */
[----:B------:R-:W-:Y:S02]  /*10e0*/  PRMT R3, RZ, 0x7610, R3 ;  /* 0x00007610ff037816 */ /* 0x000fe40000000003 */
[----:B---3--:R-:W-:Y:S02]  /*10f0*/  R2UR UR6, R2 ;  /* 0x00000000020672ca */ /* 0x008fe400000e0000 */
[----:B------:R-:W-:-:S07]  /*1100*/  PRMT R2, RZ, 0x7610, R2 ;  /* 0x00007610ff027816 */ /* 0x000fce0000000002 */
[----:B------:R-:W-:-:S04]  /*1110*/  UIADD3 UR5, UPT, UPT, -UR4, URZ, URZ ;  /* 0x000000ff04057290 */ /* 0x000fc8000fffe1ff */
[----:B------:R-:W-:Y:S02]  /*1120*/  UIMAD UR63, UR63, UR5, UR27 ;  /* 0x000000053f3f72a4 */ /* 0x000fe4000f8e021b */
[----:B------:R-:W-:-:S04]  /*1130*/  UIADD3 UR4, UPT, UPT, -UR6, URZ, URZ ;  /* 0x000000ff06047290 */ /* 0x000fc8000fffe1ff */
[----:B------:R-:W-:-:S06]  /*1140*/  UIMAD UR4, UR7, UR4, UR26 ;  /* 0x00000004070472a4 */ /* 0x000fcc000f8e021a */
[----:B------:R-:W-:Y:S01]  /*1150*/  IMAD.U32 R50, RZ, RZ, UR4 ;  /* 0x00000004ff327e24 */ /* 0x000fe2000f8e00ff */
[----:B-1----:R-:W-:Y:S06]  /*1160*/  BRA.U UP5, `(.L_x_17) ;  /* 0x0000000105687547 */ /* 0x002fec000b800000 */
[----:B------:R-:W-:Y:S01]  /*1170*/  R2UR UR4, R50 ;  /* 0x00000000320472ca */ /* 0x000fe200000e0000 */
[----:B------:R-:W-:-:S12]  /*1180*/  ULOP3.LUT UR5, UR63, 0x4, URZ, 0x3c, !UPT ;  /* 0x000000043f057892 */ /* 0x000fd8000f8e3cff */
[----:B------:R-:W-:Y:S02]  /*1190*/  UISETP.NE.AND UP0, UPT, UR4, URZ, UPT ;  /* 0x000000ff0400728c */ /* 0x000fe4000bf05270 */
[----:B------:R-:W-:Y:S02]  /*11a0*/  ULOP3.LUT UR4, UR63, 0x2, URZ, 0x3c, !UPT ;  /* 0x000000023f047892 */ /* 0x000fe4000f8e3cff */
[----:B------:R-:W-:-:S04]  /*11b0*/  UISETP.GT.U32.AND UP2, UPT, UR63, 0x1, UP0 ;  /* 0x000000013f00788c */ /* 0x000fc80008744070 */
[----:B------:R-:W-:Y:S02]  /*11c0*/  USEL UR8, URZ, 0x1, UP2 ;  /* 0x00000001ff087887 */ /* 0x000fe40009000000 */
[----:B------:R-:W-:Y:S02]  /*11d0*/  USEL UR7, URZ, 0x2, UP2 ;  /* 0x00000002ff077887 */ /* 0x000fe40009000000 */
[----:B------:R-:W-:Y:S02]  /*11e0*/  UISETP.GT.U32.AND UP2, UPT, UR4, 0x1, UP0 ;  /* 0x000000010400788c */ /* 0x000fe40008744070 */
[----:B------:R-:W-:Y:S02]  /*11f0*/  ULOP3.LUT UR4, UR63, 0x6, URZ, 0x3c, !UPT ;  /* 0x000000063f047892 */ /* 0x000fe4000f8e3cff */
[----:B------:R-:W-:Y:S02]  /*1200*/  USEL UR6, URZ, 0x4, UP2 ;  /* 0x00000004ff067887 */ /* 0x000fe40009000000 */
[----:B------:R-:W-:-:S02]  /*1210*/  USEL UR9, URZ, 0x8, UP2 ;  /* 0x00000008ff097887 */ /* 0x000fc40009000000 */
[----:B------:R-:W-:Y:S02]  /*1220*/  UISETP.GT.U32.AND UP2, UPT, UR5, 0x1, UP0 ;  /* 0x000000010500788c */ /* 0x000fe40008744070 */
[----:B------:R-:W-:Y:S02]  /*1230*/  UISETP.GT.U32.AND UP0, UPT, UR4, 0x1, UP0 ;  /* 0x000000010400788c */ /* 0x000fe40008704070 */
[----:B------:R-:W-:Y:S02]  /*1240*/  USEL UR4, URZ, 0x10, UP2 ;  /* 0x00000010ff047887 */ /* 0x000fe40009000000 */
[----:B------:R-:W-:Y:S02]  /*1250*/  UIADD3 UR5, UPT, UPT, UR6, UR7, UR8 ;  /* 0x0000000706057290 */ /* 0x000fe4000fffe008 */
[----:B------:R-:W-:Y:S02]  /*1260*/  USEL UR7, URZ, 0x40, UP0 ;  /* 0x00000040ff077887 */ /* 0x000fe40008000000 */
[----:B------:R-:W-:-:S02]  /*1270*/  USEL UR8, URZ, 0x20, UP2 ;  /* 0x00000020ff087887 */ /* 0x000fc40009000000 */
[----:B------:R-:W-:Y:S02]  /*1280*/  UIADD3 UR5, UPT, UPT, UR4, UR5, UR9 ;  /* 0x0000000504057290 */ /* 0x000fe4000fffe009 */
[----:B------:R-:W-:Y:S02]  /*1290*/  ULOP3.LUT UR4, UR63, 0xfffffffe, URZ, 0xc0, !UPT ;  /* 0xfffffffe3f047892 */ /* 0x000fe4000f8ec0ff */
[----:B------:R-:W-:Y:S02]  /*12a0*/  USEL UR6, URZ, 0x80, UP0 ;  /* 0x00000080ff067887 */ /* 0x000fe40008000000 */
[----:B------:R-:W-:-:S03]  /*12b0*/  UIADD3 UR5, UPT, UPT, UR7, UR5, UR8 ;  /* 0x0000000507057290 */ /* 0x000fc6000fffe008 */
[----:B------:R-:W-:Y:S01]  /*12c0*/  UMOV UR7, 0x3 ;  /* 0x0000000300077882 */ /* 0x000fe20000000000 */
[----:B------:R-:W-:Y:S02]  /*12d0*/  UIADD3 UR5, UPT, UPT, UR5, UR6, URZ ;  /* 0x0000000605057290 */ /* 0x000fe4000fffe0ff */
[----:B------:R-:W-:-:S04]  /*12e0*/  USHF.L.U32 UR4, UR7, UR4, URZ ;  /* 0x0000000407047299 */ /* 0x000fc800080006ff */
[----:B------:R-:W-:Y:S02]  /*12f0*/  MOV R3, UR5 ;  /* 0x0000000500037c02 */ /* 0x000fe40008000f00 */
[----:B------:R-:W-:-:S07]  /*1300*/  IMAD.U32 R2, RZ, RZ, UR4 ;  /* 0x00000004ff027e24 */ /* 0x000fce000f8e00ff */
.L_x_17:
[----:B------:R-:W1:Y:S01]  /*1310*/  S2UR UR36, SR_CTAID.Z ;  /* 0x00000000002479c3 */ /* 0x000e620000002700 */
[----:B------:R-:W-:Y:S01]  /*1320*/  UISETP.GE.AND UP0, UPT, UR19, 0x1, UPT ;  /* 0x000000011300788c */ /* 0x000fe2000bf06270 */
[----:B------:R-:W-:-:S08]  /*1330*/  UMOV UR23, 0x55 ;  /* 0x0000005500177882 */ /* 0x000fd00000000000 */
[----:B------:R-:W-:Y:S05]  /*1340*/  BRA.U !UP0, `(.L_x_18) ;  /* 0x0000000108d07547 */ /* 0x000fea000b800000 */
[----:B------:R-:W2:Y:S01]  /*1350*/  LDCU.128 UR12, c[0x0][0xb10] ;  /* 0x00016200ff0c77ac */ /* 0x000ea20008000c00 */
[----:B------:R-:W3:Y:S01]  /*1360*/  LDCU UR6, c[0x0][0x370] ;  /* 0x00006e00ff0677ac */ /* 0x000ee20008000800 */
[----:B------:R-:W4:Y:S01]  /*1370*/  LDCU UR7, c[0x0][0x374] ;  /* 0x00006e80ff0777ac */ /* 0x000f220008000800 */
[----:B------:R-:W1:Y:S01]  /*1380*/  LDCU UR20, c[0x0][0xb0c] ;  /* 0x00016180ff1477ac */ /* 0x000e620008000800 */
[----:B------:R-:W1:Y:S01]  /*1390*/  LDCU UR21, c[0x0][0xb20] ;  /* 0x00016400ff1577ac */ /* 0x000e620008000800 */
[----:B------:R-:W1:Y:S01]  /*13a0*/  LDCU.64 UR8, c[0x0][0xb28] ;  /* 0x00016500ff0877ac */ /* 0x000e620008000a00 */
[----:B--2---:R-:W-:Y:S02]  /*13b0*/  UISETP.NE.AND UP3, UPT, UR14, 0x1, UPT ;  /* 0x000000010e00788c */ /* 0x004fe4000bf65270 */
[----:B----4-:R-:W-:Y:S02]  /*13c0*/  UIMAD.WIDE.U32 UR10, UR7, UR15, URZ ;  /* 0x0000000f070a72a5 */ /* 0x010fe4000f8e00ff */
[----:B---3--:R-:W-:-:S02]  /*13d0*/  UIMAD.WIDE.U32 UR16, UR6, UR12, URZ ;  /* 0x0000000c061072a5 */ /* 0x008fc4000f8e00ff */
[----:B-1----:R-:W-:Y:S02]  /*13e0*/  UISETP.NE.AND UP0, UPT, UR20, 0x1, UPT ;  /* 0x000000011400788c */ /* 0x002fe4000bf05270 */
[----:B------:R-:W-:Y:S01]  /*13f0*/  UIMAD.WIDE.U32 UR4, UR27, UR12, URZ ;  /* 0x0000000c1b0472a5 */ /* 0x000fe2000f8e00ff */
[----:B------:R-:W-:Y:S02]  /*1400*/  UMOV UR10, UR11 ;  /* 0x0000000b000a7c82 */ /* 0x000fe40008000000 */
[----:B------:R-:W-:Y:S01]  /*1410*/  UMOV UR16, UR17 ;  /* 0x0000001100107c82 */ /* 0x000fe20008000000 */
[----:B------:R-:W-:Y:S02]  /*1420*/  @UP3 USHF.R.U32.HI UR7, URZ, UR21, UR10 ;  /* 0x00000015ff073299 */ /* 0x000fe4000801160a */
[----:B------:R-:W-:Y:S02]  /*1430*/  UISETP.NE.AND UP2, UPT, UR19, 0x1, UPT ;  /* 0x000000011300788c */ /* 0x000fe4000bf45270 */
[----:B------:R-:W-:-:S02]  /*1440*/  USHF.R.U32.HI UR5, URZ, UR13, UR5 ;  /* 0x0000000dff057299 */ /* 0x000fc40008011605 */
[----:B------:R-:W-:Y:S02]  /*1450*/  @UP0 USHF.R.U32.HI UR6, URZ, UR13, UR16 ;  /* 0x0000000dff060299 */ /* 0x000fe40008011610 */
[----:B------:R-:W-:Y:S02]  /*1460*/  UIMAD.WIDE.U32 UR12, UR26, UR15, URZ ;  /* 0x0000000f1a0c72a5 */ /* 0x000fe4000f8e00ff */
[----:B------:R-:W-:Y:S02]  /*1470*/  UIMAD.WIDE.U32 UR10, UR7, UR8, URZ ;  /* 0x00000008070a72a5 */ /* 0x000fe4000f8e00ff */
[----:B------:R-:W-:Y:S02]  /*1480*/  UIMAD.WIDE.U32 UR16, UR6, UR8, URZ ;  /* 0x00000008061072a5 */ /* 0x000fe4000f8e00ff */
[----:B------:R-:W-:Y:S01]  /*1490*/  USEL UR5, UR27, UR5, !UP0 ;  /* 0x000000051b057287 */ /* 0x000fe2000c000000 */
[----:B------:R-:W-:Y:S02]  /*14a0*/  UMOV UR4, UR13 ;  /* 0x0000000d00047c82 */ /* 0x000fe40008000000 */
[----:B------:R-:W-:Y:S01]  /*14b0*/  UMOV UR10, UR11 ;  /* 0x0000000b000a7c82 */ /* 0x000fe20008000000 */
[----:B------:R-:W-:-:S02]  /*14c0*/  USHF.R.U32.HI UR4, URZ, UR21, UR4 ;  /* 0x00000015ff047299 */ /* 0x000fc40008011604 */
[----:B------:R-:W-:Y:S01]  /*14d0*/  @UP2 USHF.R.U32.HI UR7, URZ, UR9, UR10 ;  /* 0x00000009ff072299 */ /* 0x000fe2000801160a */
[----:B------:R-:W-:Y:S01]  /*14e0*/  UMOV UR16, UR17 ;  /* 0x0000001100107c82 */ /* 0x000fe20008000000 */
[----:B------:R-:W-:Y:S02]  /*14f0*/  USEL UR4, UR26, UR4, !UP3 ;  /* 0x000000041a047287 */ /* 0x000fe4000d800000 */
[----:B------:R-:W-:Y:S02]  /*1500*/  @UP2 USHF.R.U32.HI UR6, URZ, UR9, UR16 ;  /* 0x00000009ff062299 */ /* 0x000fe40008011610 */
[----:B------:R-:W-:Y:S02]  /*1510*/  UIMAD UR7, UR7, UR19, URZ ;  /* 0x00000013070772a4 */ /* 0x000fe4000f8e02ff */
[----:B------:R-:W-:Y:S02]  /*1520*/  UIMAD UR12, UR6, UR19, URZ ;  /* 0x00000013060c72a4 */ /* 0x000fe4000f8e02ff */
[----:B------:R-:W-:-:S02]  /*1530*/  UISETP.GE.AND UP0, UPT, UR4, UR7, UPT ;  /* 0x000000070400728c */ /* 0x000fc4000bf06270 */
[----:B------:R-:W-:Y:S02]  /*1540*/  UIMAD.WIDE.U32 UR10, UR4, UR8, URZ ;  /* 0x00000008040a72a5 */ /* 0x000fe4000f8e00ff */
[----:B------:R-:W-:Y:S02]  /*1550*/  UISETP.GE.OR UP0, UPT, UR5, UR12, UP0 ;  /* 0x0000000c0500728c */ /* 0x000fe40008706670 */
[----:B------:R-:W-:Y:S02]  /*1560*/  UIMAD.WIDE.U32 UR12, UR5, UR8, URZ ;  /* 0x00000008050c72a5 */ /* 0x000fe4000f8e00ff */
[----:B------:R-:W-:Y:S01]  /*1570*/  UIADD3 UR10, UPT, UPT, -UR4, URZ, URZ ;  /* 0x000000ff040a7290 */ /* 0x000fe2000fffe1ff */
[----:B------:R-:W-:Y:S01]  /*1580*/  UMOV UR8, UR11 ;  /* 0x0000000b00087c82 */ /* 0x000fe20008000000 */
[----:B------:R-:W-:Y:S02]  /*1590*/  UIADD3 UR11, UPT, UPT, -UR5, URZ, URZ ;  /* 0x000000ff050b7290 */ /* 0x000fe4000fffe1ff */
[----:B------:R-:W-:-:S03]  /*15a0*/  USHF.R.U32.HI UR8, URZ, UR9, UR8 ;  /* 0x00000009ff087299 */ /* 0x000fc60008011608 */
[----:B------:R-:W-:Y:S01]  /*15b0*/  @!UP0 UMOV UR7, UR13 ;  /* 0x0000000d00078c82 */ /* 0x000fe20008000000 */
[----:B------:R-:W-:Y:S02]  /*15c0*/  UIMAD UR26, UR14, UR10, UR26 ;  /* 0x0000000a0e1a72a4 */ /* 0x000fe4000f8e021a */
[----:B------:R-:W-:Y:S02]  /*15d0*/  USEL UR8, UR4, UR8, !UP2 ;  /* 0x0000000804087287 */ /* 0x000fe4000d000000 */
[----:B------:R-:W-:Y:S02]  /*15e0*/  @!UP0 USHF.R.U32.HI UR7, URZ, UR9, UR7 ;  /* 0x00000009ff078299 */ /* 0x000fe40008011607 */
[----:B------:R-:W-:Y:S02]  /*15f0*/  UIADD3 UR9, UPT, UPT, -UR8, URZ, URZ ;  /* 0x000000ff08097290 */ /* 0x000fe4000fffe1ff */
[----:B------:R-:W-:Y:S02]  /*1600*/  @!UP0 USEL UR7, UR5, UR7, !UP2 ;  /* 0x0000000705078287 */ /* 0x000fe4000d000000 */
[----:B------:R-:W-:-:S02]  /*1610*/  UIMAD UR9, UR19, UR9, UR4 ;  /* 0x00000009130972a4 */ /* 0x000fc4000f8e0204 */
[----:B------:R-:W-:Y:S02]  /*1620*/  @!UP0 UIADD3 UR8, UPT, UPT, UR8, -UR7, URZ ;  /* 0x8000000708088290 */ /* 0x000fe4000fffe0ff */
[----:B------:R-:W-:Y:S02]  /*1630*/  @!UP0 UIMAD UR6, UR9, UR6, UR7 ;  /* 0x00000006090682a4 */ /* 0x000fe4000f8e0207 */
[----:B------:R-:W-:Y:S02]  /*1640*/  @!UP0 UIMAD UR4, UR8, UR19, UR5 ;  /* 0x00000013080482a4 */ /* 0x000fe4000f8e0205 */
[----:B------:R-:W-:Y:S02]  /*1650*/  UIMAD UR27, UR20, UR11, UR27 ;  /* 0x0000000b141b72a4 */ /* 0x000fe4000f8e021b */
[----:B------:R-:W-:Y:S01]  /*1660*/  UIMAD UR26, UR4, UR14, UR26 ;  /* 0x0000000e041a72a4 */ /* 0x000fe2000f8e021a */
[----:B------:R-:W-:Y:S02]  /*1670*/  @!UP0 UMOV UR5, UR6 ;  /* 0x0000000600058c82 */ /* 0x000fe40008000000 */
[----:B------:R-:W-:-:S12]  /*1680*/  UIMAD UR27, UR5, UR20, UR27 ;  /* 0x00000014051b72a4 */ /* 0x000fd8000f8e021b */
.L_x_18:
[----:B------:R-:W-:Y:S02]  /*1690*/  UISETP.NE.AND UP2, UPT, UR22, 0x1, UPT ;  /* 0x000000011600788c */ /* 0x000fe4000bf45270 */
[----:B------:R-:W-:Y:S02]  /*16a0*/  ULOP3.LUT UR29, UR29, 0xffff, URZ, 0xc0, !UPT ;  /* 0x0000ffff1d1d7892 */ /* 0x000fe4000f8ec0ff */
[----:B------:R-:W-:Y:S02]  /*16b0*/  UISETP.NE.AND UP0, UPT, UR18, 0x2, UPT ;  /* 0x000000021200788c */ /* 0x000fe4000bf05270 */
[----:B------:R-:W-:Y:S02]  /*16c0*/  ULOP3.LUT UR30, UR30, 0xc00, URZ, 0xc0, !UPT ;  /* 0x00000c001e1e7892 */ /* 0x000fe4000f8ec0ff */
[----:B------:R-:W-:Y:S02]  /*16d0*/  ULOP3.LUT UR54, UR54, 0x40, URZ, 0xc0, !UPT ;  /* 0x0000004036367892 */ /* 0x000fe4000f8ec0ff */
[----:B------:R-:W-:Y:S01]  /*16e0*/  USHF.L.U32 UR29, UR23, UR29, URZ ;  /* 0x0000001d171d7299 */ /* 0x000fe200080006ff */
[----:B------:R-:W-:Y:S11]  /*16f0*/  BRA.U UP2, `(.L_x_19) ;  /* 0x0000000102407547 */ /* 0x000ff6000b800000 */
[----:B------:R-:W2:Y:S01]  /*1700*/  LDCU.128 UR8, c[0x0][0xb10] ;  /* 0x00016200ff0877ac */ /* 0x000ea20008000c00 */
[----:B------:R-:W3:Y:S01]  /*1710*/  LDCU UR12, c[0x0][0xb0c] ;  /* 0x00016180ff0c77ac */ /* 0x000ee20008000800 */
[----:B------:R-:W4:Y:S01]  /*1720*/  LDCU UR13, c[0x0][0xb20] ;  /* 0x00016400ff0d77ac */ /* 0x000f220008000800 */
[----:B--2---:R-:W-:Y:S02]  /*1730*/  UIMAD.WIDE.U32 UR4, UR27, UR8, URZ ;  /* 0x000000081b0472a5 */ /* 0x004fe4000f8e00ff */
[----:B------:R-:W-:Y:S02]  /*1740*/  UIMAD.WIDE.U32 UR6, UR26, UR11, URZ ;  /* 0x0000000b1a0672a5 */ /* 0x000fe4000f8e00ff */
[----:B---3--:R-:W-:Y:S02]  /*1750*/  UISETP.NE.AND UP2, UPT, UR12, 0x1, UPT ;  /* 0x000000010c00788c */ /* 0x008fe4000bf45270 */
[----:B------:R-:W-:-:S03]  /*1760*/  USHF.R.U32.HI UR5, URZ, UR9, UR5 ;  /* 0x00000009ff057299 */ /* 0x000fc60008011605 */
[----:B------:R-:W-:Y:S01]  /*1770*/  UMOV UR4, UR7 ;  /* 0x0000000700047c82 */ /* 0x000fe20008000000 */
[----:B------:R-:W-:Y:S02]  /*1780*/  USEL UR5, UR27, UR5, !UP2 ;  /* 0x000000051b057287 */ /* 0x000fe4000d000000 */
[----:B------:R-:W-:Y:S02]  /*1790*/  UISETP.NE.AND UP2, UPT, UR10, 0x1, UPT ;  /* 0x000000010a00788c */ /* 0x000fe4000bf45270 */
[----:B----4-:R-:W-:-:S04]  /*17a0*/  USHF.R.U32.HI UR4, URZ, UR13, UR4 ;  /* 0x0000000dff047299 */ /* 0x010fc80008011604 */
[----:B------:R-:W-:-:S04]  /*17b0*/  USEL UR4, UR26, UR4, !UP2 ;  /* 0x000000041a047287 */ /* 0x000fc8000d000000 */
[----:B------:R-:W-:Y:S02]  /*17c0*/  UIADD3 UR6, UPT, UPT, UR5, -UR4, URZ ;  /* 0x8000000405067290 */ /* 0x000fe4000fffe0ff */
[----:B------:R-:W-:Y:S02]  /*17d0*/  UIADD3 UR4, UPT, UPT, -UR5, UR4, URZ ;  /* 0x0000000405047290 */ /* 0x000fe4000fffe1ff */
[----:B------:R-:W-:Y:S02]  /*17e0*/  UIMAD UR26, UR6, UR10, UR26 ;  /* 0x0000000a061a72a4 */ /* 0x000fe4000f8e021a */
[----:B------:R-:W-:-:S12]  /*17f0*/  UIMAD UR27, UR4, UR12, UR27 ;  /* 0x0000000c041b72a4 */ /* 0x000fd8000f8e021b */
.L_x_19:
[----:B------:R-:W-:Y:S05]  /*1800*/  BRA.U !UP6, `(.L_x_20) ;  /* 0x000000010e0c7547 */ /* 0x000fea000b800000 */
[----:B------:R-:W-:Y:S01]  /*1810*/  UCGABAR_WAIT ;  /* 0x0000000000007dc7 */ /* 0x000fe20008000000 */
[----:B------:R-:W-:Y:S01]  /*1820*/  CCTL.IVALL ;  /* 0x00000000ff00798f */ /* 0x000fe20002000000 */
[----:B------:R-:W-:Y:S05]  /*1830*/  BRA `(.L_x_21) ;  /* 0x0000000000047947 */ /* 0x000fea0003800000 */
.L_x_20:
[----:B------:R-:W-:Y:S06]  /*1840*/  BAR.SYNC.DEFER_BLOCKING 0x0 ;  /* 0x0000000000007b1d */ /* 0x000fec0000010000 */
.L_x_21:
[----:B------:R-:W-:Y:S05]  /*1850*/  BRA.U UP0, `(.L_x_22) ;  /* 0x0000001500947547 */ /* 0x000fea000b800000 */
[----:B------:R-:W2:Y:S01]  /*1860*/  LDCU UR6, c[0x0][0x38c] ;  /* 0x00007180ff0677ac */ /* 0x000ea20008000800 */
[----:B------:R-:W-:Y:S01]  /*1870*/  PLOP3.LUT P1, PT, PT, PT, UP4, 0x80, 0x8 ;  /* 0x000000000008781c */ /* 0x000fe20003f2f048 */
[----:B------:R-:W-:Y:S01]  /*1880*/  IMAD.MOV.U32 R12, RZ, RZ, 0x1 ;  /* 0x00000001ff0c7424 */ /* 0x000fe200078e00ff */
[----:B------:R-:W-:Y:S02]  /*1890*/  ISETP.NE.AND P2, PT, R0, RZ, P3 ;  /* 0x000000ff0000720c */ /* 0x000fe40001f45270 */
[----:B------:R-:W-:Y:S02]  /*18a0*/  CS2R R10, SRZ ;  /* 0x00000000000a7805 */ /* 0x000fe4000001ff00 */
[----:B------:R-:W-:Y:S01]  /*18b0*/  PLOP3.LUT P1, PT, P1, PT, PT, 0x8, 0x80 ;  /* 0x000000000080781c */ /* 0x000fe20000f2e170 */
[----:B------:R-:W-:Y:S01]  /*18c0*/  IMAD.MOV.U32 R9, RZ, RZ, RZ ;  /* 0x000000ffff097224 */ /* 0x000fe200078e00ff */
[----:B------:R-:W3:Y:S01]  /*18d0*/  LDCU UR48, c[0x0][0x370] ;  /* 0x00006e00ff3077ac */ /* 0x000ee20008000800 */
[----:B------:R-:W-:Y:S01]  /*18e0*/  IMAD.MOV.U32 R8, RZ, RZ, 0x1 ;  /* 0x00000001ff087424 */ /* 0x000fe200078e00ff */
[----:B------:R-:W4:Y:S01]  /*18f0*/  LDCU.64 UR40, c[0x0][0x348] ;  /* 0x00006900ff2877ac */ /* 0x000f220008000a00 */
[----:B------:R-:W-:Y:S01]  /*1900*/  ULEA.HI UR52, UR30, UR54, URZ, 0x1a ;  /* 0x000000361e347291 */ /* 0x000fe2000f8fd0ff */
[----:B------:R-:W1:Y:S01]  /*1910*/  LDCU UR46, c[0x0][0x374] ;  /* 0x00006e80ff2e77ac */ /* 0x000e620008000800 */
[----:B--2---:R-:W-:-:S02]  /*1920*/  UIADD3 UR5, UPT, UPT, UR6, 0x7f, URZ ;  /* 0x0000007f06057890 */ /* 0x004fc4000fffe0ff */
[----:B------:R-:W-:Y:S02]  /*1930*/  UIADD3 UR55, UPT, UPT, UR6, 0xfe, URZ ;  /* 0x000000fe06377890 */ /* 0x000fe4000fffe0ff */
[----:B------:R-:W-:Y:S01]  /*1940*/  USHF.R.S32.HI UR4, URZ, 0x1f, UR5 ;  /* 0x0000001fff047899 */ /* 0x000fe20008011405 */
[----:B------:R-:W-:-:S03]  /*1950*/  UMOV UR15, URZ ;  /* 0x000000ff000f7c82 */ /* 0x000fc60008000000 */
[----:B------:R-:W-:Y:S02]  /*1960*/  ULEA.HI UR4, UR4, UR5, URZ, 0x7 ;  /* 0x0000000504047291 */ /* 0x000fe4000f8f38ff */
[----:B------:R-:W-:Y:S02]  /*1970*/  UIADD3 UR5, UPT, UPT, UR6, -0x1, URZ ;  /* 0xffffffff06057890 */ /* 0x000fe4000fffe0ff */
[----:B------:R-:W-:Y:S02]  /*1980*/  USHF.R.S32.HI UR50, URZ, 0x7, UR4 ;  /* 0x00000007ff327899 */ /* 0x000fe40008011404 */
[----:B------:R-:W-:Y:S02]  /*1990*/  UISETP.GE.U32.AND UP1, UPT, UR5, -0xff, UPT ;  /* 0xffffff010500788c */ /* 0x000fe4000bf26070 */
[----:B------:R-:W-:-:S04]  /*19a0*/  UISETP.LT.U32.AND UP0, UPT, UR50, 0x6, UPT ;  /* 0x000000063200788c */ /* 0x000fc8000bf01070 */
[----:B------:R-:W-:Y:S02]  /*19b0*/  USEL UR49, UR50, 0x6, UP0 ;  /* 0x0000000632317887 */ /* 0x000fe40008000000 */
[----:B------:R-:W-:Y:S02]  /*19c0*/  UISETP.NE.AND UP0, UPT, UR18, URZ, UPT ;  /* 0x000000ff1200728c */ /* 0x000fe4000bf05270 */
[----:B------:R-:W-:Y:S02]  /*19d0*/  UIADD3 UR4, UPT, UPT, UR49, -0x1, URZ ;  /* 0xffffffff31047890 */ /* 0x000fe4000fffe0ff */
[----:B------:R-:W-:Y:S02]  /*19e0*/  @UP1 UIADD3 UR4, UPT, UPT, UR49, URZ, URZ ;  /* 0x000000ff31041290 */ /* 0x000fe4000fffe0ff */
[----:B------:R-:W-:Y:S02]  /*19f0*/  USEL UR31, UR53, 0x2, UP0 ;  /* 0x00000002351f7887 */ /* 0x000fe40008000000 */
[----:B------:R-:W-:-:S02]  /*1a00*/  UIADD3 UR53, UPT, UPT, UR50, -UR49, URZ ;  /* 0x8000003132357290 */ /* 0x000fc4000fffe0ff */
[----:B------:R-:W-:Y:S02]  /*1a10*/  UIADD3 UR42, UPT, UPT, UR4, 0x1, URZ ;  /* 0x00000001042a7890 */ /* 0x000fe4000fffe0ff */
[----:B-1-34-:R-:W-:-:S12]  /*1a20*/  UIADD3 UR51, UPT, UPT, -UR4, URZ, URZ ;  /* 0x000000ff04337290 */ /* 0x01afd8000fffe1ff */
.L_x_44:
[----:B------:R-:W-:Y:S01]  /*1a30*/  UISETP.NE.AND UP0, UPT, UR47, URZ, UPT ;  /* 0x000000ff2f00728c */ /* 0x000fe2000bf05270 */
[----:B------:R-:W1:Y:S08]  /*1a40*/  S2UR UR47, SR_CgaCtaId ;  /* 0x00000000002f79c3 */ /* 0x000e700000008800 */
[----:B------:R-:W-:Y:S05]  /*1a50*/  BRA.U UP0, `(.L_x_23) ;  /* 0x0000000100347547 */ /* 0x000fea000b800000 */
[----:B------:R-:W2:Y:S01]  /*1a60*/  S2R R0, SR_CgaCtaId ;  /* 0x0000000000007919 */ /* 0x000ea20000008800 */
[----:B------:R-:W-:-:S04]  /*1a70*/  MOV R2, 0x400 ;  /* 0x0000040000027802 */ /* 0x000fc80000000f00 */
[----:B--2---:R-:W-:Y:S02]  /*1a80*/  LEA R0, R0, R2, 0x18 ;  /* 0x0000000200007211 */ /* 0x004fe400078ec0ff */
[----:B------:R-:W-:-:S03]  /*1a90*/  SHF.L.U32 R2, R8, 0x1f, RZ ;  /* 0x0000001f08027819 */ /* 0x000fc600000006ff */
[----:B------:R-:W-:-:S04]  /*1aa0*/  IMAD R0, R9, 0x8, R0 ;  /* 0x0000000809007824 */ /* 0x000fc800078e0200 */
[----:B------:R-:W2:Y:S02]  /*1ab0*/  SYNCS.PHASECHK.TRANS64.TRYWAIT P0, [R0+URZ+0x120], R2 ;  /* 0x00012002000075a7 */ /* 0x000ea400080011ff */
[----:B--2---:R-:W-:Y:S05]  /*1ac0*/  @!P0 BRA `(.L_x_24) ;  /* 0x0000007800488947 */ /* 0x004fea0003800000 */
.L_x_153:
[----:B------:R-:W-:Y:S01]  /*1ad0*/  VIADD R9, R9, 0x1 ;  /* 0x0000000109097836 */ /* 0x000fe20000000000 */
[----:B------:R2:W-:Y:S04]  /*1ae0*/  SYNCS.ARRIVE.TRANS64.A1T0 RZ, [R0+URZ+0x110], RZ ;  /* 0x000110ff00ff79a7 */ /* 0x0005e800081000ff */
[----:B------:R-:W-:-:S04]  /*1af0*/  ISETP.NE.AND P0, PT, R9, 0x2, PT ;  /* 0x000000020900780c */ /* 0x000fc80003f05270 */
[----:B------:R-:W-:Y:S02]  /*1b00*/  SEL R9, R9, RZ, P0 ;  /* 0x000000ff09097207 */ /* 0x000fe40000000000 */
[----:B--2---:R-:W-:-:S04]  /*1b10*/  SEL R0, RZ, 0x1, P0 ;  /* 0x00000001ff007807 */ /* 0x004fc80000000000 */
[----:B------:R-:W-:-:S07]  /*1b20*/  LOP3.LUT R8, R8, R0, RZ, 0x3c, !PT ;  /* 0x0000000008087212 */ /* 0x000fce00078e3cff */
.L_x_23:
[----:B------:R-:W-:Y:S01]  /*1b30*/  UMOV UR14, 0x400 ;  /* 0x00000400000e7882 */ /* 0x000fe20000000000 */
[----:B------:R-:W-:Y:S01]  /*1b40*/  UISETP.GE.U32.AND UP0, UPT, UR55, 0xff, UPT ;  /* 0x000000ff3700788c */ /* 0x000fe2000bf06070 */
[----:B------:R-:W-:Y:S01]  /*1b50*/  SHF.L.U32 R0, R12, 0x1f, RZ ;  /* 0x0000001f0c007819 */ /* 0x000fe200000006ff */
[----:B-1----:R-:W-:Y:S02]  /*1b60*/  ULEA UR14, UR47, UR14, 0x18 ;  /* 0x0000000e2f0e7291 */ /* 0x002fe4000f8ec0ff */
[----:B------:R-:W-:Y:S02]  /*1b70*/  ULEA UR19, UR26, UR52, 0x7 ;  /* 0x000000341a137291 */ /* 0x000fe4000f8e38ff */
[----:B------:R-:W-:Y:S01]  /*1b80*/  ULEA UR4, UR15, UR14, 0x3 ;  /* 0x0000000e0f047291 */ /* 0x000fe2000f8e18ff */
[----:B------:R-:W-:-:S08]  /*1b90*/  UMOV UR13, URZ ;  /* 0x000000ff000d7c82 */ /* 0x000fd00008000000 */
[----:B------:R1:W2:Y:S01]  /*1ba0*/  SYNCS.PHASECHK.TRANS64.TRYWAIT P0, [UR4+0x30], R0 ;  /* 0x00003000ff0075a7 */ /* 0x0002a20008001104 */
[----:B------:R-:W-:-:S04]  /*1bb0*/  ULEA.HI UR4, UR27, UR27, URZ, 0x1 ;  /* 0x0000001b1b047291 */ /* 0x000fc8000f8f08ff */
[----:B------:R-:W-:-:S04]  /*1bc0*/  USHF.L.U32 UR4, UR4, 0x6, URZ ;  /* 0x0000000604047899 */ /* 0x000fc800080006ff */
[----:B------:R-:W-:Y:S01]  /*1bd0*/  ULOP3.LUT UR35, UR54, 0xffffff80, UR4, 0xf8, !UPT ;  /* 0xffffff8036237892 */ /* 0x000fe2000f8ef804 */
[----:B------:R-:W-:Y:S11]  /*1be0*/  BRA.U !UP0, `(.L_x_25) ;  /* 0x0000000108f87547 */ /* 0x000ff6000b800000 */
[----:B------:R-:W-:Y:S01]  /*1bf0*/  UMOV UR21, UR51 ;  /* 0x0000003300157c82 */ /* 0x000fe20008000000 */
[----:B------:R-:W-:Y:S01]  /*1c00*/  UMOV UR4, UR15 ;  /* 0x0000000f00047c82 */ /* 0x000fe20008000000 */
[----:B------:R-:W-:-:S05]  /*1c10*/  UMOV UR26, 0x40 ;  /* 0x00000040001a7882 */ /* 0x000fca0000000000 */
.L_x_31:
[----:B------:R-:W-:Y:S01]  /*1c20*/  ULEA UR33, UR4, UR14, 0x3 ;  /* 0x0000000e04217291 */ /* 0x000fe2000f8e18ff */
[----:B------:R-:W-:Y:S01]  /*1c30*/  @P3 MOV R2, 0x10000 ;  /* 0x0001000000023802 */ /* 0x000fe20000000f00 */
[----:B--2-4-:R-:W-:Y:S10]  /*1c40*/  @P0 BRA `(.L_x_26) ;  /* 0x00000000000c0947 */ /* 0x014ff40003800000 */
[----:B------:R-:W-:-:S04]  /*1c50*/  SHF.L.U32 R3, R12, 0x1f, RZ ;  /* 0x0000001f0c037819 */ /* 0x000fc800000006ff */
[----:B------:R-:W2:Y:S02]  /*1c60*/  SYNCS.PHASECHK.TRANS64.TRYWAIT P0, [UR33+0x30], R3 ;  /* 0x00003003ff0075a7 */ /* 0x000ea40008001121 */
[----:B--2---:R-:W-:Y:S05]  /*1c70*/  @!P0 BRA `(.L_x_27) ;  /* 0x0000007400f08947 */ /* 0x004fea0003800000 */
.L_x_26:
[----:B------:R2:W-:Y:S01]  /*1c80*/  @P3 SYNCS.ARRIVE.TRANS64 RZ, [UR33], R2 ;  /* 0x00000002ffff39a7 */ /* 0x0005e20008000021 */
[----:B------:R-:W-:Y:S02]  /*1c90*/  ULOP3.LUT UR5, UR31, 0x2, URZ, 0xfc, !UPT ;  /* 0x000000021f057892 */ /* 0x000fe4000f8efcff */
[----:B------:R-:W-:Y:S02]  /*1ca0*/  UIADD3 UR21, UPT, UPT, UR21, 0x1, URZ ;  /* 0x0000000115157890 */ /* 0x000fe4000fffe0ff */
[----:B------:R-:W-:Y:S02]  /*1cb0*/  UISETP.NE.AND UP0, UPT, UR5, 0x2, UPT ;  /* 0x000000020500788c */ /* 0x000fe4000bf05270 */
[----:B------:R-:W-:-:S07]  /*1cc0*/  UISETP.NE.AND UP2, UPT, UR21, 0x1, UPT ;  /* 0x000000011500788c */ /* 0x000fce000bf45270 */
[----:B------:R-:W-:Y:S05]  /*1cd0*/  BRA.U UP0, `(.L_x_28) ;  /* 0x0000000100047547 */ /* 0x000fea000b800000 */
[----:B------:R-:W-:Y:S05]  /*1ce0*/  BPT.TRAP 0x1 ;  /* 0x000000040000795c */ /* 0x000fea0000300000 */
.L_x_28:
[----:B------:R-:W-:Y:S04]  /*1cf0*/  BSSY.RECONVERGENT B0, `(.L_x_29) ;  /* 0x0000003000007945 */ /* 0x000fe80003800200 */
[----:B------:R-:W-:Y:S05]  /*1d00*/  @!P2 BRA `(.L_x_30) ;  /* 0x000000000004a947 */ /* 0x000fea0003800000 */
[----:B------:R-:W-:Y:S05]  /*1d10*/  BPT.TRAP 0x1 ;  /* 0x000000040000795c */ /* 0x000fea0000300000 */
.L_x_30:
[----:B------:R-:W-:Y:S05]  /*1d20*/  BSYNC.RECONVERGENT B0 ;  /* 0x0000000000007941 */ /* 0x000fea0003800200 */
.L_x_29:
[----:B------:R-:W-:Y:S02]  /*1d30*/  UIADD3 UR5, UPT, UPT, UR4, 0x1, URZ ;  /* 0x0000000104057890 */ /* 0x000fe4000fffe0ff */
[----:B------:R-:W-:Y:S02]  /*1d40*/  ULEA UR8, UR4, UR30, 0xd ;  /* 0x0000001e04087291 */ /* 0x000fe4000f8e68ff */
[----:B------:R-:W-:Y:S02]  /*1d50*/  UISETP.NE.AND UP0, UPT, UR5, 0x6, UPT ;  /* 0x000000060500788c */ /* 0x000fe4000bf05270 */
[----:B------:R-:W-:Y:S02]  /*1d60*/  ULEA UR24, UR4, UR14, 0xe ;  /* 0x0000000e04187291 */ /* 0x000fe4000f8e70ff */
[----:B------:R-:W-:Y:S02]  /*1d70*/  USEL UR6, URZ, 0x1, UP0 ;  /* 0x00000001ff067887 */ /* 0x000fe40008000000 */
[----:B------:R-:W-:-:S02]  /*1d80*/  USEL UR15, UR5, URZ, UP0 ;  /* 0x000000ff050f7287 */ /* 0x000fc40008000000 */
[----:B------:R-:W-:Y:S02]  /*1d90*/  UIADD3 UR4, UP0, UPT, UR40, 0x180, URZ ;  /* 0x0000018028047890 */ /* 0x000fe4000ff1e0ff */
[----:B------:R-:W-:Y:S01]  /*1da0*/  ULEA UR5, UR15, UR14, 0x3 ;  /* 0x0000000e0f057291 */ /* 0x000fe2000f8e18ff */
[----:B------:R-:W-:Y:S01]  /*1db0*/  LOP3.LUT R12, R12, UR6, RZ, 0x3c, !PT ;  /* 0x000000060c0c7c12 */ /* 0x000fe2000f8e3cff */
[----:B------:R-:W-:Y:S02]  /*1dc0*/  UIADD3 UR6, UP1, UPT, UR40, 0x80, URZ ;  /* 0x0000008028067890 */ /* 0x000fe4000ff3e0ff */
[----:B------:R-:W-:Y:S01]  /*1dd0*/  ULEA UR8, UR8, UR14, 0x1 ;  /* 0x0000000e08087291 */ /* 0x000fe2000f8e08ff */
[----:B-1----:R-:W-:Y:S01]  /*1de0*/  SHF.L.U32 R0, R12, 0x1f, RZ ;  /* 0x0000001f0c007819 */ /* 0x002fe200000006ff */
[----:B------:R-:W-:Y:S02]  /*1df0*/  UIADD3 UR34, UPT, UPT, UR26, -0x40, URZ ;  /* 0xffffffc01a227890 */ /* 0x000fe4000fffe0ff */
[----:B------:R-:W-:Y:S01]  /*1e00*/  ULOP3.LUT UR33, UR33, 0xfefffff8, URZ, 0xc0, !UPT ;  /* 0xfefffff821217892 */ /* 0x000fe2000f8ec0ff */
[----:B------:R3:W4:Y:S01]  /*1e10*/  SYNCS.PHASECHK.TRANS64.TRYWAIT P0, [UR5+0x30], R0 ;  /* 0x00003000ff0075a7 */ /* 0x0007220008001105 */
[----:B------:R-:W-:-:S02]  /*1e20*/  UIADD3.X UR7, UPT, UPT, URZ, UR41, URZ, UP1, !UPT ;  /* 0x00000029ff077290 */ /* 0x000fc40008ffe4ff */
[----:B------:R-:W-:Y:S02]  /*1e30*/  UIADD3 UR32, UPT, UPT, UR24, 0x4300, URZ ;  /* 0x0000430018207890 */ /* 0x000fe4000fffe0ff */
[----:B------:R-:W-:Y:S02]  /*1e40*/  UIADD3 UR24, UPT, UPT, UR24, 0x6300, URZ ;  /* 0x0000630018187890 */ /* 0x000fe4000fffe0ff */
[----:B------:R-:W-:Y:S02]  /*1e50*/  UIADD3.X UR5, UPT, UPT, URZ, UR41, URZ, UP0, !UPT ;  /* 0x00000029ff057290 */ /* 0x000fe400087fe4ff */
[----:B------:R-:W-:Y:S02]  /*1e60*/  UIADD3 UR16, UPT, UPT, UR8, 0x1c300, URZ ;  /* 0x0001c30008107890 */ /* 0x000fe4000fffe0ff */
[----:B------:R-:W-:Y:S02]  /*1e70*/  UPRMT UR13, URZ, 0x5410, UR29 ;  /* 0x00005410ff0d7896 */ /* 0x000fe4000800001d */
[----:B------:R-:W-:Y:S01]  /*1e80*/  UIADD3 UR8, UPT, UPT, UR8, 0x1e300, URZ ;  /* 0x0001e30008087890 */ /* 0x000fe2000fffe0ff */
[----:B------:R-:W-:Y:S01]  /*1e90*/  UMOV UR22, 0x0 ;  /* 0x0000000000167882 */ /* 0x000fe20000000000 */
[----:B------:R-:W-:Y:S01]  /*1ea0*/  UMOV UR23, 0x10000000 ;  /* 0x1000000000177882 */ /* 0x000fe20000000000 */
[----:B------:R-:W-:Y:S01]  /*1eb0*/  UMOV UR27, UR35 ;  /* 0x00000023001b7c82 */ /* 0x000fe20008000000 */
[----:B------:R-:W-:Y:S01]  /*1ec0*/  UMOV UR28, UR36 ;  /* 0x00000024001c7c82 */ /* 0x000fe20008000000 */
[----:B------:R-:W-:Y:S01]  /*1ed0*/  UMOV UR25, UR33 ;  /* 0x0000002100197c82 */ /* 0x000fe20008000000 */
[----:B------:R-:W-:Y:S01]  /*1ee0*/  UMOV UR20, UR36 ;  /* 0x0000002400147c82 */ /* 0x000fe20008000000 */
[----:B------:R-:W-:Y:S01]  /*1ef0*/  UMOV UR17, UR33 ;  /* 0x0000002100117c82 */ /* 0x000fe20008000000 */
[----:B------:R-:W-:Y:S01]  /*1f00*/  UMOV UR18, UR34 ;  /* 0x0000002200127c82 */ /* 0x000fe20008000000 */
[----:B------:R-:W-:Y:S01]  /*1f10*/  UTMALDG.3D.2CTA [UR32], [UR6], desc[UR22] ;  /* 0x00001620060075b4 */ /* 0x000fe20008211000 */
[----:B------:R-:W-:Y:S01]  /*1f20*/  UMOV UR10, UR26 ;  /* 0x0000001a000a7c82 */ /* 0x000fe20008000000 */
[----:B------:R-:W-:Y:S01]  /*1f30*/  UMOV UR11, UR19 ;  /* 0x00000013000b7c82 */ /* 0x000fe20008000000 */
[----:B------:R-:W-:Y:S01]  /*1f40*/  UMOV UR12, UR36 ;  /* 0x00000024000c7c82 */ /* 0x000fe20008000000 */
[----:B------:R-:W-:Y:S01]  /*1f50*/  UMOV UR9, UR33 ;  /* 0x0000002100097c82 */ /* 0x000fe20008000000 */
[----:B------:R1:W-:Y:S01]  /*1f60*/  UTMALDG.3D.2CTA [UR24], [UR6], desc[UR22] ;  /* 0x00001618060075b4 */ /* 0x0003e20008211000 */
[----:B------:R-:W-:Y:S01]  /*1f70*/  UTMALDG.3D.MULTICAST.2CTA [UR16], [UR4], UR13, desc[UR22] ;  /* 0x00001610040073b4 */ /* 0x000fe2000821180d */
[----:B------:R2:W-:Y:S01]  /*1f80*/  UTMALDG.3D.MULTICAST.2CTA [UR8], [UR4], UR13, desc[UR22] ;  /* 0x00001608040073b4 */ /* 0x0005e2000821180d */
[----:B-1----:R-:W-:Y:S01]  /*1f90*/  UIADD3 UR26, UPT, UPT, UR26, 0x80, URZ ;  /* 0x000000801a1a7890 */ /* 0x002fe2000fffe0ff */
[----:B--2---:R-:W-:Y:S01]  /*1fa0*/  UMOV UR13, UR42 ;  /* 0x0000002a000d7c82 */ /* 0x004fe20008000000 */
[----:B------:R-:W-:Y:S01]  /*1fb0*/  UMOV UR4, UR15 ;  /* 0x0000000f00047c82 */ /* 0x000fe20008000000 */
[----:B---3--:R-:W-:Y:S09]  /*1fc0*/  BRA.U UP2, `(.L_x_31) ;  /* 0xfffffffd02147547 */ /* 0x008ff2000b83ffff */
.L_x_25:
[----:B------:R-:W-:Y:S01]  /*1fd0*/  ULEA UR4, UR15, UR14, 0x3 ;  /* 0x0000000e0f047291 */ /* 0x000fe2000f8e18ff */
[----:B-1----:R-:W-:Y:S01]  /*1fe0*/  SHF.L.U32 R0, R12, 0x1f, RZ ;  /* 0x0000001f0c007819 */ /* 0x002fe200000006ff */
[----:B------:R-:W-:Y:S01]  /*1ff0*/  @!P1 SYNCS.ARRIVE.TRANS64.A1T0 RZ, [UR14+0xa8], RZ ;  /* 0x0000a8ffffff99a7 */ /* 0x000fe2000810000e */
[----:B------:R-:W-:-:S06]  /*2000*/  UISETP.GT.AND UP0, UPT, UR50, UR49, UPT ;  /* 0x000000313200728c */ /* 0x000fcc000bf04270 */
[----:B------:R1:W3:Y:S03]  /*2010*/  SYNCS.PHASECHK.TRANS64.TRYWAIT P1, [UR4+0x30], R0 ;  /* 0x00003000ff0075a7 */ /* 0x0002e60008021104 */
[----:B------:R-:W-:Y:S05]  /*2020*/  BRA.U !UP0, `(.L_x_32) ;  /* 0x0000000508047547 */ /* 0x000fea000b800000 */
[----:B------:R-:W-:Y:S01]  /*2030*/  UIADD3 UR37, UPT, UPT, UR53, UR13, URZ ;  /* 0x0000000d35257290 */ /* 0x000fe2000fffe0ff */
[----:B------:R-:W-:-:S11]  /*2040*/  UMOV UR6, UR15 ;  /* 0x0000000f00067c82 */ /* 0x000fd60008000000 */
.L_x_40:
[----:B------:R-:W-:Y:S01]  /*2050*/  ULEA UR7, UR6, UR14, 0x3 ;  /* 0x0000000e06077291 */ /* 0x000fe2000f8e18ff */
[----:B---3--:R-:W-:Y:S01]  /*2060*/  @P3 MOV R2, 0x10000 ;  /* 0x0001000000023802 */ /* 0x008fe20000000f00 */
[----:B--23--:R-:W-:Y:S10]  /*2070*/  @P1 BRA `(.L_x_33) ;  /* 0x00000000000c1947 */ /* 0x00cff40003800000 */
[----:B------:R-:W-:-:S04]  /*2080*/  SHF.L.U32 R3, R12, 0x1f, RZ ;  /* 0x0000001f0c037819 */ /* 0x000fc800000006ff */
[----:B--2-4-:R-:W2:Y:S02]  /*2090*/  SYNCS.PHASECHK.TRANS64.TRYWAIT P0, [UR7+0x30], R3 ;  /* 0x00003003ff0075a7 */ /* 0x014ea40008001107 */
[----:B--2---:R-:W-:Y:S05]  /*20a0*/  @!P0 BRA `(.L_x_34) ;  /* 0x0000007000fc8947 */ /* 0x004fea0003800000 */
.L_x_33:
[----:B------:R3:W-:Y:S01]  /*20b0*/  @P3 SYNCS.ARRIVE.TRANS64 RZ, [UR7], R2 ;  /* 0x00000002ffff39a7 */ /* 0x0007e20008000007 */
[----:B------:R-:W-:-:S04]  /*20c0*/  ULOP3.LUT UR4, UR31, 0x2, URZ, 0xfc, !UPT ;  /* 0x000000021f047892 */ /* 0x000fc8000f8efcff */
[----:B------:R-:W-:-:S09]  /*20d0*/  UISETP.NE.AND UP0, UPT, UR4, 0x2, UPT ;  /* 0x000000020400788c */ /* 0x000fd2000bf05270 */
[----:B------:R-:W-:Y:S05]  /*20e0*/  BRA.U UP0, `(.L_x_35) ;  /* 0x0000000100047547 */ /* 0x000fea000b800000 */
[----:B------:R-:W-:Y:S05]  /*20f0*/  BPT.TRAP 0x1 ;  /* 0x000000040000795c */ /* 0x000fea0000300000 */
.L_x_35:
[----:B------:R-:W-:Y:S04]  /*2100*/  BSSY.RECONVERGENT B0, `(.L_x_36) ;  /* 0x0000003000007945 */ /* 0x000fe80003800200 */
[----:B------:R-:W-:Y:S05]  /*2110*/  @!P2 BRA `(.L_x_37) ;  /* 0x000000000004a947 */ /* 0x000fea0003800000 */
[----:B------:R-:W-:Y:S05]  /*2120*/  BPT.TRAP 0x1 ;  /* 0x000000040000795c */ /* 0x000fea0000300000 */
.L_x_37:
[----:B------:R-:W-:Y:S05]  /*2130*/  BSYNC.RECONVERGENT B0 ;  /* 0x0000000000007941 */ /* 0x000fea0003800200 */
.L_x_36:
[----:B------:R-:W-:Y:S01]  /*2140*/  UIADD3 UR4, UPT, UPT, UR6, 0x1, URZ ;  /* 0x0000000106047890 */ /* 0x000fe2000fffe0ff */
[----:B------:R-:W-:Y:S01]  /*2150*/  BSSY.RECONVERGENT B0, `(.L_x_38) ;  /* 0x000002a000007945 */ /* 0x000fe20003800200 */
[----:B--2-4-:R-:W-:Y:S02]  /*2160*/  ELECT P0, URZ, PT ;  /* 0x0000000000ff782f */ /* 0x014fe40003800000 */
[----:B------:R-:W-:-:S04]  /*2170*/  UISETP.NE.AND UP0, UPT, UR4, 0x6, UPT ;  /* 0x000000060400788c */ /* 0x000fc8000bf05270 */
[----:B------:R-:W-:Y:S02]  /*2180*/  USEL UR5, URZ, 0x1, UP0 ;  /* 0x00000001ff057887 */ /* 0x000fe40008000000 */
[----:B------:R-:W-:-:S04]  /*2190*/  USEL UR15, UR4, URZ, UP0 ;  /* 0x000000ff040f7287 */ /* 0x000fc80008000000 */
[----:B------:R-:W-:Y:S01]  /*21a0*/  ULEA UR4, UR15, UR14, 0x3 ;  /* 0x0000000e0f047291 */ /* 0x000fe2000f8e18ff */
[----:B------:R-:W-:-:S04]  /*21b0*/  LOP3.LUT R12, R12, UR5, RZ, 0x3c, !PT ;  /* 0x000000050c0c7c12 */ /* 0x000fc8000f8e3cff */
[----:B-1----:R-:W-:-:S04]  /*21c0*/  SHF.L.U32 R0, R12, 0x1f, RZ ;  /* 0x0000001f0c007819 */ /* 0x002fc800000006ff */
[----:B------:R1:W2:Y:S01]  /*21d0*/  SYNCS.PHASECHK.TRANS64.TRYWAIT P1, [UR4+0x30], R0 ;  /* 0x00003000ff0075a7 */ /* 0x0002a20008021104 */
[----:B------:R-:W-:Y:S05]  /*21e0*/  @!P0 BRA `(.L_x_39) ;  /* 0x0000000000808947 */ /* 0x000fea0003800000 */
[----:B------:R-:W-:Y:S02]  /*21f0*/  ULEA UR8, UR6, UR30, 0xd ;  /* 0x0000001e06087291 */ /* 0x000fe4000f8e68ff */
[----:B------:R-:W-:Y:S02]  /*2200*/  ULEA UR24, UR6, UR14, 0xe ;  /* 0x0000000e06187291 */ /* 0x000fe4000f8e70ff */
[----:B------:R-:W-:Y:S02]  /*2210*/  UIADD3 UR4, UP1, UPT, UR40, 0x80, URZ ;  /* 0x0000008028047890 */ /* 0x000fe4000ff3e0ff */
[----:B------:R-:W-:Y:S02]  /*2220*/  USHF.L.U32 UR34, UR13, 0x7, URZ ;  /* 0x000000070d227899 */ /* 0x000fe400080006ff */
[----:B------:R-:W-:Y:S02]  /*2230*/  UIADD3 UR22, UP0, UPT, UR40, 0x180, URZ ;  /* 0x0000018028167890 */ /* 0x000fe4000ff1e0ff */
[----:B------:R-:W-:-:S02]  /*2240*/  ULEA UR8, UR8, UR14, 0x1 ;  /* 0x0000000e08087291 */ /* 0x000fc4000f8e08ff */
[----:B------:R-:W-:Y:S02]  /*2250*/  ULOP3.LUT UR33, UR7, 0xfefffff8, URZ, 0xc0, !UPT ;  /* 0xfefffff807217892 */ /* 0x000fe4000f8ec0ff */
[----:B------:R-:W-:Y:S02]  /*2260*/  UIADD3.X UR5, UPT, UPT, URZ, UR41, URZ, UP1, !UPT ;  /* 0x00000029ff057290 */ /* 0x000fe40008ffe4ff */
[----:B------:R-:W-:Y:S02]  /*2270*/  UIADD3 UR32, UPT, UPT, UR24, 0x4300, URZ ;  /* 0x0000430018207890 */ /* 0x000fe4000fffe0ff */
[----:B------:R-:W-:Y:S02]  /*2280*/  UIADD3 UR26, UPT, UPT, UR34, 0x40, URZ ;  /* 0x00000040221a7890 */ /* 0x000fe4000fffe0ff */
[----:B------:R-:W-:Y:S02]  /*2290*/  UIADD3 UR24, UPT, UPT, UR24, 0x6300, URZ ;  /* 0x0000630018187890 */ /* 0x000fe4000fffe0ff */
[----:B------:R-:W-:-:S02]  /*22a0*/  UIADD3.X UR23, UPT, UPT, URZ, UR41, URZ, UP0, !UPT ;  /* 0x00000029ff177290 */ /* 0x000fc400087fe4ff */
        /* <DEDUP_REMOVED lines=11> */
[----:B------:R4:W-:Y:S01]  /*2360*/  UTMALDG.3D.2CTA [UR32], [UR4], desc[UR38] ;  /* 0x00002620040075b4 */ /* 0x0009e20008211000 */
[----:B------:R-:W-:Y:S01]  /*2370*/  UMOV UR11, UR19 ;  /* 0x00000013000b7c82 */ /* 0x000fe20008000000 */
[----:B------:R-:W-:Y:S01]  /*2380*/  UMOV UR12, UR36 ;  /* 0x00000024000c7c82 */ /* 0x000fe20008000000 */
[----:B------:R-:W-:Y:S01]  /*2390*/  UMOV UR9, UR33 ;  /* 0x0000002100097c82 */ /* 0x000fe20008000000 */
[----:B------:R-:W-:Y:S01]  /*23a0*/  UMOV UR10, UR26 ;  /* 0x0000001a000a7c82 */ /* 0x000fe20008000000 */
[----:B------:R4:W-:Y:S01]  /*23b0*/  UTMALDG.3D.2CTA [UR24], [UR4], desc[UR38] ;  /* 0x00002618040075b4 */ /* 0x0009e20008211000 */
[----:B------:R4:W-:Y:S01]  /*23c0*/  UTMALDG.3D.MULTICAST.2CTA [UR16], [UR22], UR21, desc[UR38] ;  /* 0x00002610160073b4 */ /* 0x0009e20008211815 */
[----:B------:R4:W-:Y:S02]  /*23d0*/  UTMALDG.3D.MULTICAST.2CTA [UR8], [UR22], UR21, desc[UR38] ;  /* 0x00002608160073b4 */ /* 0x0009e40008211815 */
[----:B----4-:R-:W-:Y:S01]  /*23e0*/  NOP ;  /* 0x0000000000007918 */ /* 0x010fe20000000000 */
.L_x_39:
[----:B------:R-:W-:Y:S05]  /*23f0*/  BSYNC.RECONVERGENT B0 ;  /* 0x0000000000007941 */ /* 0x000fea0003800200 */
.L_x_38:
[----:B------:R-:W-:Y:S01]  /*2400*/  UIADD3 UR13, UPT, UPT, UR13, 0x1, URZ ;  /* 0x000000010d0d7890 */ /* 0x000fe2000fffe0ff */
[----:B------:R-:W-:-:S03]  /*2410*/  UMOV UR6, UR15 ;  /* 0x0000000f00067c82 */ /* 0x000fc60008000000 */
[----:B------:R-:W-:-:S09]  /*2420*/  UISETP.NE.AND UP0, UPT, UR13, UR37, UPT ;  /* 0x000000250d00728c */ /* 0x000fd2000bf05270 */
[----:B------:R-:W-:Y:S05]  /*2430*/  BRA.U UP0, `(.L_x_40) ;  /* 0xfffffffd00047547 */ /* 0x000fea000b83ffff */
.L_x_32:
[C---:B------:R-:W-:Y:S01]  /*2440*/  LEA R3, R11.reuse, UR14, 0x3 ;  /* 0x0000000e0b037c11 */ /* 0x040fe2000f8e18ff */
[----:B------:R-:W-:Y:S01]  /*2450*/  NOP ;  /* 0x0000000000007918 */ /* 0x000fe20000000000 */
[----:B-1----:R-:W-:Y:S02]  /*2460*/  SHF.L.U32 R0, R10, 0x1f, RZ ;  /* 0x0000001f0a007819 */ /* 0x002fe400000006ff */
[----:B------:R-:W-:Y:S02]  /*2470*/  LEA R4, R11, UR14, 0x4 ;  /* 0x0000000e0b047c11 */ /* 0x000fe4000f8e20ff */
[----:B--2-4-:R-:W1:Y:S02]  /*2480*/  SYNCS.PHASECHK.TRANS64.TRYWAIT P0, [R3+URZ+0xb0], R0 ;  /* 0x0000b000030075a7 */ /* 0x014e6400080011ff */
[----:B-1----:R-:W-:Y:S05]  /*2490*/  @!P0 BRA `(.L_x_41) ;  /* 0x0000007000188947 */ /* 0x002fea0003800000 */
.L_x_156:
[----:B------:R-:W2:Y:S01]  /*24a0*/  LDS.128 R4, [R4+0x140] ;  /* 0x0001400004047984 */ /* 0x000ea20000000c00 */
[----:B------:R-:W-:Y:S01]  /*24b0*/  UISETP.GE.AND UP0, UPT, UR45, 0x1, UPT ;  /* 0x000000012d00788c */ /* 0x000fe2000bf06270 */
[----:B------:R-:W-:Y:S01]  /*24c0*/  @!PT LDS RZ, [RZ] ;  /* 0x00000000fffff984 */ /* 0x000fe20000000800 */
[----:B------:R-:W-:Y:S01]  /*24d0*/  @!PT LDS RZ, [RZ] ;  /* 0x00000000fffff984 */ /* 0x000fe20000000800 */
[----:B------:R-:W-:Y:S01]  /*24e0*/  @!PT LDS RZ, [RZ] ;  /* 0x00000000fffff984 */ /* 0x000fe20000000800 */
[----:B------:R-:W-:Y:S01]  /*24f0*/  @!PT LDS RZ, [RZ] ;  /* 0x00000000fffff984 */ /* 0x000fe20000000800 */
[----:B------:R4:W-:Y:S06]  /*2500*/  MEMBAR.ALL.CTA ;  /* 0x0000000000007992 */ /* 0x0009ec0000008000 */
[----:B----4-:R-:W4:Y:S01]  /*2510*/  FENCE.VIEW.ASYNC.S ;  /* 0x00000000000073c6 */ /* 0x010f220000000000 */
[----:B--2---:R-:W-:-:S13]  /*2520*/  LOP3.LUT P0, RZ, R6, 0x1, RZ, 0xc0, !PT ;  /* 0x0000000106ff7812 */ /* 0x004fda000780c0ff */
[----:B----4-:R-:W-:Y:S01]  /*2530*/  VOTEU.ANY UP1, P0 ;  /* 0x0000000000ff7886 */ /* 0x010fe20000020100 */
[----:B------:R-:W-:-:S13]  /*2540*/  PLOP3.LUT P0, PT, PT, PT, UP1, 0x80, 0x8 ;  /* 0x000000000008781c */ /* 0x000fda0003f0f018 */
[----:B-1----:R-:W-:Y:S02]  /*2550*/  @P0 LOP3.LUT R0, R5, 0xffff, RZ, 0xc0, !PT ;  /* 0x0000ffff05000812 */ /* 0x002fe400078ec0ff */
[----:B---3--:R-:W-:Y:S02]  /*2560*/  @P0 MOV R2, R4 ;  /* 0x0000000400020202 */ /* 0x008fe40000000f00 */
[----:B------:R-:W-:Y:S01]  /*2570*/  @P0 R2UR UR5, R0 ;  /* 0x00000000000502ca */ /* 0x000fe200000e0000 */
[----:B------:R-:W-:Y:S01]  /*2580*/  VIADD R0, R3, 0xc0 ;  /* 0x000000c003007836 */ /* 0x000fe20000000000 */
[----:B------:R-:W-:Y:S02]  /*2590*/  @P0 SHF.R.U32.HI R4, RZ, 0x10, R5 ;  /* 0x00000010ff040819 */ /* 0x000fe40000011605 */
[----:B------:R-:W-:Y:S02]  /*25a0*/  @P0 R2UR UR6, R2 ;  /* 0x00000000020602ca */ /* 0x000fe400000e0000 */
[----:B------:R-:W-:-:S02]  /*25b0*/  PRMT R0, RZ, 0x654, R0 ;  /* 0x00000654ff007816 */ /* 0x000fc40000000000 */
[----:B------:R-:W-:Y:S02]  /*25c0*/  @P0 R2UR UR4, R4 ;  /* 0x00000000040402ca */ /* 0x000fe400000e0000 */
[----:B------:R1:W-:Y:S03]  /*25d0*/  SYNCS.ARRIVE.TRANS64.RED.A1T0 RZ, [R0+URZ], RZ ;  /* 0x000000ff00ff79a7 */ /* 0x0003e600081004ff */
[----:B------:R-:W-:-:S04]  /*25e0*/  @UP1 UMOV UR43, UR5 ;  /* 0x00000005002b1c82 */ /* 0x000fc80008000000 */
[----:B------:R-:W-:-:S04]  /*25f0*/  @UP1 UMOV UR44, UR6 ;  /* 0x00000006002c1c82 */ /* 0x000fc80008000000 */
[----:B------:R-:W-:Y:S01]  /*2600*/  @UP1 UMOV UR36, UR4 ;  /* 0x0000000400241c82 */ /* 0x000fe20008000000 */
[----:B------:R-:W-:Y:S05]  /*2610*/  BRA.U !UP0, `(.L_x_42) ;  /* 0x0000000108d47547 */ /* 0x000fea000b800000 */
[----:B------:R-:W2:Y:S01]  /*2620*/  LDCU.128 UR16, c[0x0][0xb10] ;  /* 0x00016200ff1077ac */ /* 0x000ea20008000c00 */
[----:B------:R-:W3:Y:S01]  /*2630*/  LDCU UR23, c[0x0][0xb20] ;  /* 0x00016400ff1777ac */ /* 0x000ee20008000800 */
[----:B------:R-:W4:Y:S01]  /*2640*/  LDCU UR22, c[0x0][0xb0c] ;  /* 0x00016180ff1677ac */ /* 0x000f220008000800 */
[----:B------:R-:W1:Y:S01]  /*2650*/  LDCU.64 UR8, c[0x0][0xb28] ;  /* 0x00016500ff0877ac */ /* 0x000e620008000a00 */
[----:B------:R-:W-:Y:S02]  /*2660*/  UISETP.NE.AND UP3, UPT, UR45, 0x1, UPT ;  /* 0x000000012d00788c */ /* 0x000fe4000bf65270 */
[----:B--2---:R-:W-:Y:S02]  /*2670*/  UIMAD.WIDE.U32 UR6, UR46, UR19, URZ ;  /* 0x000000132e0672a5 */ /* 0x004fe4000f8e00ff */
[----:B------:R-:W-:Y:S02]  /*2680*/  UIMAD.WIDE.U32 UR4, UR48, UR16, URZ ;  /* 0x00000010300472a5 */ /* 0x000fe4000f8e00ff */
[----:B------:R-:W-:-:S02]  /*2690*/  UISETP.NE.AND UP0, UPT, UR18, 0x1, UPT ;  /* 0x000000011200788c */ /* 0x000fc4000bf05270 */
[----:B------:R-:W-:Y:S01]  /*26a0*/  UIMAD.WIDE.U32 UR20, UR43, UR19, URZ ;  /* 0x000000132b1472a5 */ /* 0x000fe2000f8e00ff */
[----:B------:R-:W-:Y:S02]  /*26b0*/  UMOV UR6, UR7 ;  /* 0x0000000700067c82 */ /* 0x000fe40008000000 */
[----:B------:R-:W-:Y:S01]  /*26c0*/  UMOV UR4, UR5 ;  /* 0x0000000500047c82 */ /* 0x000fe20008000000 */
[----:B---3--:R-:W-:Y:S02]  /*26d0*/  USHF.R.U32.HI UR6, URZ, UR23, UR6 ;  /* 0x00000017ff067299 */ /* 0x008fe40008011606 */
[----:B----4-:R-:W-:Y:S02]  /*26e0*/  UISETP.NE.AND UP2, UPT, UR22, 0x1, UPT ;  /* 0x000000011600788c */ /* 0x010fe4000bf45270 */
[----:B------:R-:W-:Y:S02]  /*26f0*/  USHF.R.U32.HI UR4, URZ, UR17, UR4 ;  /* 0x00000011ff047299 */ /* 0x000fe40008011604 */
[----:B------:R-:W-:-:S02]  /*2700*/  USEL UR5, UR46, UR6, !UP0 ;  /* 0x000000062e057287 */ /* 0x000fc4000c000000 */
[----:B------:R-:W-:Y:S02]  /*2710*/  USEL UR6, UR48, UR4, !UP2 ;  /* 0x0000000430067287 */ /* 0x000fe4000d000000 */
[----:B-1----:R-:W-:Y:S01]  /*2720*/  UIMAD.WIDE.U32 UR10, UR5, UR8, URZ ;  /* 0x00000008050a72a5 */ /* 0x002fe2000f8e00ff */
[----:B------:R-:W-:Y:S01]  /*2730*/  UMOV UR4, UR21 ;  /* 0x0000001500047c82 */ /* 0x000fe20008000000 */
[----:B------:R-:W-:Y:S02]  /*2740*/  UIMAD.WIDE.U32 UR12, UR44, UR16, URZ ;  /* 0x000000102c0c72a5 */ /* 0x000fe4000f8e00ff */
[----:B------:R-:W-:-:S03]  /*2750*/  UIMAD.WIDE.U32 UR20, UR6, UR8, URZ ;  /* 0x00000008061472a5 */ /* 0x000fc6000f8e00ff */
[----:B------:R-:W-:Y:S01]  /*2760*/  UMOV UR10, UR11 ;  /* 0x0000000b000a7c82 */ /* 0x000fe20008000000 */
[----:B------:R-:W-:Y:S02]  /*2770*/  USHF.R.U32.HI UR4, URZ, UR23, UR4 ;  /* 0x00000017ff047299 */ /* 0x000fe40008011604 */
[----:B------:R-:W-:Y:S01]  /*2780*/  @UP3 USHF.R.U32.HI UR5, URZ, UR9, UR10 ;  /* 0x00000009ff053299 */ /* 0x000fe2000801160a */
[----:B------:R-:W-:Y:S01]  /*2790*/  UMOV UR12, UR13 ;  /* 0x0000000d000c7c82 */ /* 0x000fe20008000000 */
[----:B------:R-:W-:Y:S01]  /*27a0*/  UMOV UR20, UR21 ;  /* 0x0000001500147c82 */ /* 0x000fe20008000000 */
[----:B------:R-:W-:Y:S02]  /*27b0*/  USHF.R.U32.HI UR17, URZ, UR17, UR12 ;  /* 0x00000011ff117299 */ /* 0x000fe4000801160c */
[----:B------:R-:W-:Y:S02]  /*27c0*/  USEL UR4, UR43, UR4, !UP0 ;  /* 0x000000042b047287 */ /* 0x000fe4000c000000 */
[----:B------:R-:W-:-:S02]  /*27d0*/  @UP3 USHF.R.U32.HI UR6, URZ, UR9, UR20 ;  /* 0x00000009ff063299 */ /* 0x000fc40008011614 */
[----:B------:R-:W-:Y:S02]  /*27e0*/  UIMAD UR7, UR45, UR5, URZ ;  /* 0x000000052d0772a4 */ /* 0x000fe4000f8e02ff */
[----:B------:R-:W-:Y:S02]  /*27f0*/  USEL UR5, UR44, UR17, !UP2 ;  /* 0x000000112c057287 */ /* 0x000fe4000d000000 */
[----:B------:R-:W-:Y:S02]  /*2800*/  UIMAD UR10, UR45, UR6, URZ ;  /* 0x000000062d0a72a4 */ /* 0x000fe4000f8e02ff */
[----:B------:R-:W-:Y:S02]  /*2810*/  UISETP.GE.AND UP0, UPT, UR4, UR7, UPT ;  /* 0x000000070400728c */ /* 0x000fe4000bf06270 */
[----:B------:R-:W-:Y:S02]  /*2820*/  UIMAD.WIDE.U32 UR12, UR4, UR8, URZ ;  /* 0x00000008040c72a5 */ /* 0x000fe4000f8e00ff */
[----:B------:R-:W-:-:S02]  /*2830*/  UISETP.GE.OR UP0, UPT, UR5, UR10, UP0 ;  /* 0x0000000a0500728c */ /* 0x000fc40008706670 */
        /* <DEDUP_REMOVED lines=19> */
.L_x_42:
[----:B------:R-:W2:Y:S02]  /*2970*/  LDCU UR4, c[0x0][0xb30] ;  /* 0x00016600ff0477ac */ /* 0x000ea40008000800 */
[----:B--2---:R-:W-:-:S09]  /*2980*/  UISETP.NE.AND UP0, UPT, UR4, 0x1, UPT ;  /* 0x000000010400788c */ /* 0x004fd2000bf05270 */
[----:B------:R-:W-:Y:S05]  /*2990*/  BRA.U UP0, `(.L_x_43) ;  /* 0x0000000100447547 */ /* 0x000fea000b800000 */
[----:B------:R-:W2:Y:S01]  /*29a0*/  LDCU.128 UR8, c[0x0][0xb10] ;  /* 0x00016200ff0877ac */ /* 0x000ea20008000c00 */
[----:B------:R-:W3:Y:S01]  /*29b0*/  LDCU UR12, c[0x0][0xb0c] ;  /* 0x00016180ff0c77ac */ /* 0x000ee20008000800 */
[----:B------:R-:W4:Y:S01]  /*29c0*/  LDCU UR13, c[0x0][0xb20] ;  /* 0x00016400ff0d77ac */ /* 0x000f220008000800 */
[----:B--2---:R-:W-:Y:S02]  /*29d0*/  UIMAD.WIDE.U32 UR6, UR44, UR8, URZ ;  /* 0x000000082c0672a5 */ /* 0x004fe4000f8e00ff */
[----:B------:R-:W-:Y:S02]  /*29e0*/  UIMAD.WIDE.U32 UR4, UR43, UR11, URZ ;  /* 0x0000000b2b0472a5 */ /* 0x000fe4000f8e00ff */
[----:B---3--:R-:W-:Y:S02]  /*29f0*/  UISETP.NE.AND UP2, UPT, UR12, 0x1, UPT ;  /* 0x000000010c00788c */ /* 0x008fe4000bf45270 */
[----:B------:R-:W-:Y:S01]  /*2a00*/  UISETP.NE.AND UP0, UPT, UR10, 0x1, UPT ;  /* 0x000000010a00788c */ /* 0x000fe2000bf05270 */
[----:B------:R-:W-:-:S02]  /*2a10*/  UMOV UR6, UR7 ;  /* 0x0000000700067c82 */ /* 0x000fc40008000000 */
[----:B------:R-:W-:Y:S01]  /*2a20*/  UMOV UR4, UR5 ;  /* 0x0000000500047c82 */ /* 0x000fe20008000000 */
[----:B------:R-:W-:Y:S02]  /*2a30*/  USHF.R.U32.HI UR9, URZ, UR9, UR6 ;  /* 0x00000009ff097299 */ /* 0x000fe40008011606 */
[----:B----4-:R-:W-:Y:S02]  /*2a40*/  USHF.R.U32.HI UR4, URZ, UR13, UR4 ;  /* 0x0000000dff047299 */ /* 0x010fe40008011604 */
[----:B------:R-:W-:Y:S02]  /*2a50*/  USEL UR5, UR44, UR9, !UP2 ;  /* 0x000000092c057287 */ /* 0x000fe4000d000000 */
[----:B------:R-:W-:-:S04]  /*2a60*/  USEL UR4, UR43, UR4, !UP0 ;  /* 0x000000042b047287 */ /* 0x000fc8000c000000 */
[----:B------:R-:W-:Y:S02]  /*2a70*/  UIADD3 UR6, UPT, UPT, UR5, -UR4, URZ ;  /* 0x8000000405067290 */ /* 0x000fe4000fffe0ff */
[----:B------:R-:W-:Y:S02]  /*2a80*/  UIADD3 UR4, UPT, UPT, -UR5, UR4, URZ ;  /* 0x0000000405047290 */ /* 0x000fe4000fffe1ff */
[----:B------:R-:W-:Y:S02]  /*2a90*/  UIMAD UR43, UR6, UR10, UR43 ;  /* 0x0000000a062b72a4 */ /* 0x000fe4000f8e022b */
[----:B------:R-:W-:-:S12]  /*2aa0*/  UIMAD UR44, UR4, UR12, UR44 ;  /* 0x0000000c042c72a4 */ /* 0x000fd8000f8e022c */
.L_x_43:
[----:B------:R-:W-:Y:S01]  /*2ab0*/  VIADD R11, R11, 0x1 ;  /* 0x000000010b0b7836 */ /* 0x000fe20000000000 */
[----:B------:R-:W-:Y:S01]  /*2ac0*/  R2UR UR4, R50 ;  /* 0x00000000320472ca */ /* 0x000fe200000e0000 */
[----:B------:R-:W-:Y:S01]  /*2ad0*/  UIADD3 UR27, UPT, UPT, UR44, UR63, URZ ;  /* 0x0000003f2c1b7290 */ /* 0x000fe2000fffe0ff */
[----:B------:R-:W-:Y:S02]  /*2ae0*/  PLOP3.LUT P1, PT, PT, PT, PT, 0x80, 0x8 ;  /* 0x000000000008781c */ /* 0x000fe40003f2f070 */
[----:B------:R-:W-:-:S04]  /*2af0*/  ISETP.NE.AND P0, PT, R11, 0x2, PT ;  /* 0x000000020b00780c */ /* 0x000fc80003f05270 */
[----:B-1----:R-:W-:Y:S02]  /*2b00*/  SEL R0, RZ, 0x1, P0 ;  /* 0x00000001ff007807 */ /* 0x002fe40000000000 */
[----:B------:R-:W-:Y:S02]  /*2b10*/  SEL R11, R11, RZ, P0 ;  /* 0x000000ff0b0b7207 */ /* 0x000fe40000000000 */
[----:B------:R-:W-:Y:S01]  /*2b20*/  LOP3.LUT R10, R10, R0, RZ, 0x3c, !PT ;  /* 0x000000000a0a7212 */ /* 0x000fe200078e3cff */
[----:B------:R-:W-:Y:S01]  /*2b30*/  UIADD3 UR26, UPT, UPT, UR43, UR4, URZ ;  /* 0x000000042b1a7290 */ /* 0x000fe2000fffe0ff */
[----:B------:R-:W-:Y:S11]  /*2b40*/  BRA.U UP1, `(.L_x_44) ;  /* 0xffffffed01b87547 */ /* 0x000ff6000b83ffff */
[----:B------:R-:W-:Y:S01]  /*2b50*/  UIADD3 UR14, UPT, UPT, UR14, 0x30, URZ ;  /* 0x000000300e0e7890 */ /* 0x000fe2000fffe0ff */
[----:B------:R-:W-:-:S03]  /*2b60*/  SHF.L.U32 R2, R12, 0x1f, RZ ;  /* 0x0000001f0c027819 */ /* 0x000fc600000006ff */
[----:B------:R-:W-:-:S09]  /*2b70*/  ULEA UR4, UR15, UR14, 0x3 ;  /* 0x0000000e0f047291 */ /* 0x000fd2000f8e18ff */
[----:B------:R-:W1:Y:S02]  /*2b80*/  SYNCS.PHASECHK.TRANS64.TRYWAIT P0, [UR4], R2 ;  /* 0x00000002ff0075a7 */ /* 0x000e640008001104 */
[----:B-1----:R-:W-:Y:S05]  /*2b90*/  @!P0 BRA `(.L_x_45) ;  /* 0x00000068006c8947 */ /* 0x002fea0003800000 */
.L_x_158:
[----:B------:R-:W-:-:S04]  /*2ba0*/  UIADD3 UR4, UPT, UPT, UR15, 0x1, URZ ;  /* 0x000000010f047890 */ /* 0x000fc8000fffe0ff */
[----:B------:R-:W-:-:S04]  /*2bb0*/  UISETP.NE.AND UP0, UPT, UR4, 0x6, UPT ;  /* 0x000000060400788c */ /* 0x000fc8000bf05270 */
[----:B------:R-:W-:Y:S02]  /*2bc0*/  USEL UR6, URZ, 0x1, UP0 ;  /* 0x00000001ff067887 */ /* 0x000fe40008000000 */
[----:B------:R-:W-:-:S04]  /*2bd0*/  USEL UR4, UR4, URZ, UP0 ;  /* 0x000000ff04047287 */ /* 0x000fc80008000000 */
[----:B------:R-:W-:Y:S01]  /*2be0*/  ULEA UR5, UR4, UR14, 0x3 ;  /* 0x0000000e04057291 */ /* 0x000fe2000f8e18ff */
[----:B-1----:R-:W-:-:S04]  /*2bf0*/  LOP3.LUT R2, R12, UR6, RZ, 0x3c, !PT ;  /* 0x000000060c027c12 */ /* 0x002fc8000f8e3cff */
[----:B------:R-:W-:-:S04]  /*2c00*/  SHF.L.U32 R3, R2, 0x1f, RZ ;  /* 0x0000001f02037819 */ /* 0x000fc800000006ff */
[----:B------:R-:W1:Y:S02]  /*2c10*/  SYNCS.PHASECHK.TRANS64.TRYWAIT P0, [UR5], R3 ;  /* 0x00000003ff0075a7 */ /* 0x000e640008001105 */
[----:B-1----:R-:W-:Y:S05]  /*2c20*/  @!P0 BRA `(.L_x_46) ;  /* 0x0000006800608947 */ /* 0x002fea0003800000 */
.L_x_160:
[----:B------:R-:W-:-:S04]  /*2c30*/  UIADD3 UR4, UPT, UPT, UR4, 0x1, URZ ;  /* 0x0000000104047890 */ /* 0x000fc8000fffe0ff */
[----:B------:R-:W-:-:S04]  /*2c40*/  UISETP.NE.AND UP0, UPT, UR4, 0x6, UPT ;  /* 0x000000060400788c */ /* 0x000fc8000bf05270 */
[----:B------:R-:W-:Y:S02]  /*2c50*/  USEL UR6, URZ, 0x1, UP0 ;  /* 0x00000001ff067887 */ /* 0x000fe40008000000 */
[----:B------:R-:W-:-:S04]  /*2c60*/  USEL UR4, UR4, URZ, UP0 ;  /* 0x000000ff04047287 */ /* 0x000fc80008000000 */
[----:B------:R-:W-:Y:S01]  /*2c70*/  ULEA UR5, UR4, UR14, 0x3 ;  /* 0x0000000e04057291 */ /* 0x000fe2000f8e18ff */
[----:B------:R-:W-:-:S04]  /*2c80*/  LOP3.LUT R2, R2, UR6, RZ, 0x3c, !PT ;  /* 0x0000000602027c12 */ /* 0x000fc8000f8e3cff */
[----:B-1----:R-:W-:-:S04]  /*2c90*/  SHF.L.U32 R3, R2, 0x1f, RZ ;  /* 0x0000001f02037819 */ /* 0x002fc800000006ff */
[----:B------:R-:W1:Y:S02]  /*2ca0*/  SYNCS.PHASECHK.TRANS64.TRYWAIT P0, [UR5], R3 ;  /* 0x00000003ff0075a7 */ /* 0x000e640008001105 */
[----:B-1----:R-:W-:Y:S05]  /*2cb0*/  @!P0 BRA `(.L_x_47) ;  /* 0x0000006800548947 */ /* 0x002fea0003800000 */
.L_x_162:
        /* <DEDUP_REMOVED lines=9> */
.L_x_164:
        /* <DEDUP_REMOVED lines=9> */
.L_x_166:
[----:B------:R-:W-:-:S04]  /*2de0*/  UIADD3 UR4, UPT, UPT, UR4, 0x1, URZ ;  /* 0x0000000104047890 */ /* 0x000fc8000fffe0ff */
[----:B------:R-:W-:-:S04]  /*2df0*/  UISETP.NE.AND UP0, UPT, UR4, 0x6, UPT ;  /* 0x000000060400788c */ /* 0x000fc8000bf05270 */
[----:B------:R-:W-:Y:S02]  /*2e00*/  USEL UR5, URZ, 0x1, UP0 ;  /* 0x00000001ff057887 */ /* 0x000fe40008000000 */
[----:B------:R-:W-:-:S04]  /*2e10*/  USEL UR4, UR4, URZ, UP0 ;  /* 0x000000ff04047287 */ /* 0x000fc80008000000 */
[----:B------:R-:W-:Y:S01]  /*2e20*/  ULEA UR4, UR4, UR14, 0x3 ;  /* 0x0000000e04047291 */ /* 0x000fe2000f8e18ff */
[----:B------:R-:W-:-:S04]  /*2e30*/  LOP3.LUT R2, R2, UR5, RZ, 0x3c, !PT ;  /* 0x0000000502027c12 */ /* 0x000fc8000f8e3cff */
[----:B------:R-:W-:Y:S01]  /*2e40*/  SHF.L.U32 R2, R2, 0x1f, RZ ;  /* 0x0000001f02027819 */ /* 0x000fe200000006ff */
[----:B-1----:R-:W-:-:S07]  /*2e50*/  IMAD.U32 R0, RZ, RZ, UR4 ;  /* 0x00000004ff007e24 */ /* 0x002fce000f8e00ff */
.L_x_50:
[----:B-1----:R1:W2:Y:S02]  /*2e60*/  SYNCS.PHASECHK.TRANS64.TRYWAIT P0, [R0+URZ], R2 ;  /* 0x00000002000075a7 */ /* 0x0022a400080011ff */
[----:B--2---:R-:W-:Y:S05]  /*2e70*/  @!P0 NANOSLEEP.SYNCS 0x989680 ;  /* 0x009896800000895d */ /* 0x004fea0003900000 */
[----:B------:R-:W2:Y:S02]  /*2e80*/  @!P0 SYNCS.PHASECHK.TRANS64 P0, [R0+URZ], R2 ;  /* 0x00000002000085a7 */ /* 0x000ea400080010ff */
[----:B--2---:R-:W-:Y:S05]  /*2e90*/  @P0 EXIT ;  /* 0x000000000000094d */ /* 0x004fea0003800000 */
[----:B------:R-:W-:Y:S05]  /*2ea0*/  BRA `(.L_x_50) ;  /* 0xfffffffc00ec7947 */ /* 0x000fea000383ffff */
.L_x_22:
[----:B------:R-:W-:-:S04]  /*2eb0*/  UISETP.NE.AND UP0, UPT, UR47, URZ, UPT ;  /* 0x000000ff2f00728c */ /* 0x000fc8000bf05270 */
[----:B------:R-:W-:-:S09]  /*2ec0*/  UISETP.NE.OR UP0, UPT, UR18, 0x1, UP0 ;  /* 0x000000011200788c */ /* 0x000fd20008705670 */
[----:B------:R-:W-:Y:S05]  /*2ed0*/  BRA.U UP0, `(.L_x_51) ;  /* 0x0000000500487547 */ /* 0x000fea000b800000 */
[----:B------:R-:W-:Y:S01]  /*2ee0*/  ISETP.GE.U32.AND P2, PT, R0, 0x8, PT ;  /* 0x000000080000780c */ /* 0x000fe20003f46070 */
[----:B------:R-:W-:Y:S01]  /*2ef0*/  IMAD.MOV.U32 R12, RZ, RZ, 0x1 ;  /* 0x00000001ff0c7424 */ /* 0x000fe200078e00ff */
[----:B------:R-:W-:Y:S02]  /*2f00*/  CS2R R10, SRZ ;  /* 0x00000000000a7805 */ /* 0x000fe4000001ff00 */
[----:B------:R-:W-:Y:S01]  /*2f10*/  CS2R R8, SRZ ;  /* 0x0000000000087805 */ /* 0x000fe2000001ff00 */
[----:B------:R-:W-:Y:S01]  /*2f20*/  UMOV UR6, 0x400 ;  /* 0x0000040000067882 */ /* 0x000fe20000000000 */
[----:B------:R-:W-:Y:S01]  /*2f30*/  UMOV UR5, URZ ;  /* 0x000000ff00057c82 */ /* 0x000fe20008000000 */
[----:B------:R-:W-:-:S12]  /*2f40*/  ULEA UR6, UR47, UR6, 0x18 ;  /* 0x000000062f067291 */ /* 0x000fd8000f8ec0ff */
.L_x_55:
[----:B------:R-:W-:Y:S02]  /*2f50*/  LEA R2, R8, UR6, 0x3 ;  /* 0x0000000608027c11 */ /* 0x000fe4000f8e18ff */
[----:B------:R-:W-:-:S03]  /*2f60*/  SHF.L.U32 R4, R9, 0x1f, RZ ;  /* 0x0000001f09047819 */ /* 0x000fc600000006ff */
[----:B------:R-:W-:Y:S01]  /*2f70*/  VIADD R5, R2, 0x120 ;  /* 0x0000012002057836 */ /* 0x000fe20000000000 */
[----:B------:R-:W2:Y:S02]  /*2f80*/  SYNCS.PHASECHK.TRANS64.TRYWAIT P0, [R2+URZ+0x110], R4 ;  /* 0x00011004020075a7 */ /* 0x000ea400080011ff */
[----:B--2---:R-:W-:Y:S05]  /*2f90*/  @!P0 BRA `(.L_x_52) ;  /* 0x0000006400e48947 */ /* 0x004fea0003800000 */
.L_x_167:
[----:B------:R-:W-:Y:S01]  /*2fa0*/  ULEA UR4, UR5, UR6, 0x3 ;  /* 0x0000000605047291 */ /* 0x000fe2000f8e18ff */
[----:B--2---:R-:W-:Y:S01]  /*2fb0*/  PRMT R2, RZ, 0x654, R5 ;  /* 0x00000654ff027816 */ /* 0x004fe20000000005 */
[----:B------:R-:W-:Y:S01]  /*2fc0*/  @!P2 IMAD.MOV.U32 R4, RZ, RZ, 0x10 ;  /* 0x00000010ff04a424 */ /* 0x000fe200078e00ff */
[----:B------:R-:W-:Y:S01]  /*2fd0*/  SHF.L.U32 R5, R12, 0x1f, RZ ;  /* 0x0000001f0c057819 */ /* 0x000fe200000006ff */
[----:B------:R-:W-:Y:S01]  /*2fe0*/  UIADD3 UR7, UPT, UPT, UR4, 0xb0, URZ ;  /* 0x000000b004077890 */ /* 0x000fe2000fffe0ff */
[----:B------:R2:W-:Y:S05]  /*2ff0*/  SYNCS.ARRIVE.TRANS64.RED.A1T0 RZ, [R2+URZ], RZ ;  /* 0x000000ff02ff79a7 */ /* 0x0005ea00081004ff */
[----:B------:R-:W-:Y:S01]  /*3000*/  IMAD.U32 R6, RZ, RZ, UR7 ;  /* 0x00000007ff067e24 */ /* 0x000fe2000f8e00ff */
[----:B------:R-:W3:Y:S04]  /*3010*/  SYNCS.PHASECHK.TRANS64.TRYWAIT P0, [UR4+0xc0], R5 ;  /* 0x0000c005ff0075a7 */ /* 0x000ee80008001104 */
[----:B------:R-:W-:Y:S01]  /*3020*/  PRMT R6, R0, 0x654, R6 ;  /* 0x0000065400067816 */ /* 0x000fe20000000006 */
[----:B--23--:R-:W-:Y:S06]  /*3030*/  @!P0 BRA `(.L_x_53) ;  /* 0x0000006400d08947 */ /* 0x00cfec0003800000 */
.L_x_169:
[----:B------:R-:W-:Y:S01]  /*3040*/  ULEA UR8, UR5, UR6, 0x4 ;  /* 0x0000000605087291 */ /* 0x000fe2000f8e20ff */
[----:B------:R-:W-:Y:S01]  /*3050*/  SEL R3, R6, R3, !P2 ;  /* 0x0000000306037207 */ /* 0x000fe20005000000 */
[----:B------:R-:W-:Y:S01]  /*3060*/  UIADD3 UR9, UPT, UPT, UR4, 0xb0, URZ ;  /* 0x000000b004097890 */ /* 0x000fe2000fffe0ff */
[----:B--2---:R-:W-:Y:S01]  /*3070*/  LEA R2, R11, UR6, 0x3 ;  /* 0x000000060b027c11 */ /* 0x004fe2000f8e18ff */
[----:B------:R-:W-:Y:S01]  /*3080*/  UIADD3 UR8, UPT, UPT, UR8, 0x140, URZ ;  /* 0x0000014008087890 */ /* 0x000fe2000fffe0ff */
[----:B------:R2:W-:Y:S01]  /*3090*/  @!P2 SYNCS.ARRIVE.TRANS64.RED RZ, [R3+URZ], R4 ;  /* 0x0000000403ffa9a7 */ /* 0x0005e200080004ff */
[----:B------:R-:W-:Y:S01]  /*30a0*/  UIADD3 UR4, UPT, UPT, UR5, 0x1, URZ ;  /* 0x0000000105047890 */ /* 0x000fe2000fffe0ff */
[----:B------:R-:W-:-:S03]  /*30b0*/  VIADD R8, R8, 0x1 ;  /* 0x0000000108087836 */ /* 0x000fc60000000000 */
[----:B------:R-:W-:Y:S02]  /*30c0*/  UISETP.NE.AND UP0, UPT, UR4, 0x2, UPT ;  /* 0x000000020400788c */ /* 0x000fe4000bf05270 */
[----:B------:R-:W-:Y:S01]  /*30d0*/  ISETP.NE.AND P0, PT, R8, 0x2, PT ;  /* 0x000000020800780c */ /* 0x000fe20003f05270 */
[----:B------:R-:W-:Y:S06]  /*30e0*/  UGETNEXTWORKID.BROADCAST [UR8], [UR9] ;  /* 0x00000000080073ca */ /* 0x000fec0008000100 */
[----:B------:R-:W-:Y:S02]  /*30f0*/  USEL UR7, URZ, 0x1, UP0 ;  /* 0x00000001ff077887 */ /* 0x000fe40008000000 */
[----:B------:R-:W-:-:S04]  /*3100*/  USEL UR5, UR4, URZ, UP0 ;  /* 0x000000ff04057287 */ /* 0x000fc80008000000 */
[----:B------:R-:W-:Y:S02]  /*3110*/  LOP3.LUT R12, R12, UR7, RZ, 0x3c, !PT ;  /* 0x000000070c0c7c12 */ /* 0x000fe4000f8e3cff */
[----:B--2---:R-:W-:-:S04]  /*3120*/  SHF.L.U32 R4, R10, 0x1f, RZ ;  /* 0x0000001f0a047819 */ /* 0x004fc800000006ff */
[----:B------:R-:W2:Y:S02]  /*3130*/  SYNCS.PHASECHK.TRANS64.TRYWAIT P1, [R2+URZ+0xb0], R4 ;  /* 0x0000b004020075a7 */ /* 0x000ea400080211ff */
[----:B--2---:R-:W-:Y:S05]  /*3140*/  @!P1 BRA `(.L_x_54) ;  /* 0x0000006400a49947 */ /* 0x004fea0003800000 */
.L_x_170:
[C---:B--2---:R-:W-:Y:S01]  /*3150*/  LEA R4, R11.reuse, UR6, 0x4 ;  /* 0x000000060b047c11 */ /* 0x044fe2000f8e20ff */
[----:B------:R-:W-:Y:S01]  /*3160*/  VIADD R2, R2, 0xc0 ;  /* 0x000000c002027836 */ /* 0x000fe20000000000 */
[----:B------:R-:W-:Y:S01]  /*3170*/  SEL R8, R8, RZ, P0 ;  /* 0x000000ff08087207 */ /* 0x000fe20000000000 */
[----:B------:R-:W-:-:S03]  /*3180*/  VIADD R11, R11, 0x1 ;  /* 0x000000010b0b7836 */ /* 0x000fc60000000000 */
[----:B------:R-:W2:Y:S01]  /*3190*/  LDS.128 R4, [R4+0x140] ;  /* 0x0001400004047984 */ /* 0x000ea20000000c00 */
[----:B------:R-:W-:Y:S02]  /*31a0*/  PRMT R2, RZ, 0x654, R2 ;  /* 0x00000654ff027816 */ /* 0x000fe40000000002 */
[C---:B------:R-:W-:Y:S01]  /*31b0*/  ISETP.NE.AND P1, PT, R11.reuse, 0x2, PT ;  /* 0x000000020b00780c */ /* 0x040fe20003f25270 */
[----:B------:R-:W-:Y:S01]  /*31c0*/  @!PT LDS RZ, [RZ] ;  /* 0x00000000fffff984 */ /* 0x000fe20000000800 */
[----:B------:R-:W-:Y:S01]  /*31d0*/  @!PT LDS RZ, [RZ] ;  /* 0x00000000fffff984 */ /* 0x000fe20000000800 */
[----:B------:R-:W-:Y:S01]  /*31e0*/  @!PT LDS RZ, [RZ] ;  /* 0x00000000fffff984 */ /* 0x000fe20000000800 */
[----:B------:R-:W-:Y:S01]  /*31f0*/  @!PT LDS RZ, [RZ] ;  /* 0x00000000fffff984 */ /* 0x000fe20000000800 */
[----:B------:R3:W-:Y:S06]  /*3200*/  MEMBAR.ALL.CTA ;  /* 0x0000000000007992 */ /* 0x0007ec0000008000 */
[----:B---3--:R-:W3:Y:S01]  /*3210*/  FENCE.VIEW.ASYNC.S ;  /* 0x00000000000073c6 */ /* 0x008ee20000000000 */
[----:B------:R-:W-:Y:S01]  /*3220*/  SEL R11, R11, RZ, P1 ;  /* 0x000000ff0b0b7207 */ /* 0x000fe20000800000 */
[----:B---3--:R3:W-:Y:S01]  /*3230*/  SYNCS.ARRIVE.TRANS64.RED.A1T0 RZ, [R2+URZ], RZ ;  /* 0x000000ff02ff79a7 */ /* 0x0087e200081004ff */
[----:B--2---:R-:W-:-:S02]  /*3240*/  LOP3.LUT P3, RZ, R6, 0x1, RZ, 0xc0, !PT ;  /* 0x0000000106ff7812 */ /* 0x004fc4000786c0ff */
[----:B------:R-:W-:-:S04]  /*3250*/  SEL R4, RZ, 0x1, P1 ;  /* 0x00000001ff047807 */ /* 0x000fc80000800000 */
[----:B------:R-:W-:Y:S02]  /*3260*/  LOP3.LUT R10, R10, R4, RZ, 0x3c, !PT ;  /* 0x000000040a0a7212 */ /* 0x000fe400078e3cff */
[----:B---3--:R-:W-:-:S04]  /*3270*/  SEL R2, RZ, 0x1, P0 ;  /* 0x00000001ff027807 */ /* 0x008fc80000000000 */
[----:B------:R-:W-:Y:S01]  /*3280*/  LOP3.LUT R9, R9, R2, RZ, 0x3c, !PT ;  /* 0x0000000209097212 */ /* 0x000fe200078e3cff */
[----:B------:R-:W-:Y:S06]  /*3290*/  @P3 BRA `(.L_x_55) ;  /* 0xfffffffc002c3947 */ /* 0x000fec000383ffff */
[----:B------:R-:W-:Y:S01]  /*32a0*/  ULEA UR4, UR5, UR6, 0x3 ;  /* 0x0000000605047291 */ /* 0x000fe2000f8e18ff */
[----:B------:R-:W-:-:S08]  /*32b0*/  SHF.L.U32 R2, R12, 0x1f, RZ ;  /* 0x0000001f0c027819 */ /* 0x000fd000000006ff */
[----:B------:R-:W2:Y:S02]  /*32c0*/  SYNCS.PHASECHK.TRANS64 P0, [UR4+0xc0], R2 ;  /* 0x0000c002ff0075a7 */ /* 0x000ea40008001004 */
[----:B--2---:R-:W-:Y:S05]  /*32d0*/  @P0 BRA `(.L_x_56) ;  /* 0x0000000000080947 */ /* 0x004fea0003800000 */
[----:B------:R-:W2:Y:S02]  /*32e0*/  SYNCS.PHASECHK.TRANS64.TRYWAIT P0, [UR4+0xc0], R2 ;  /* 0x0000c002ff0075a7 */ /* 0x000ea40008001104 */
[----:B--2---:R-:W-:Y:S05]  /*32f0*/  @!P0 BRA `(.L_x_57) ;  /* 0x00000064004c8947 */ /* 0x004fea0003800000 */
.L_x_56:
[----:B------:R-:W-:-:S04]  /*3300*/  UIADD3 UR7, UPT, UPT, UR5, 0x1, URZ ;  /* 0x0000000105077890 */ /* 0x000fc8000fffe0ff */
[----:B------:R-:W-:-:S04]  /*3310*/  UISETP.NE.AND UP0, UPT, UR7, 0x2, UPT ;  /* 0x000000020700788c */ /* 0x000fc8000bf05270 */
[----:B------:R-:W-:Y:S02]  /*3320*/  USEL UR8, URZ, 0x1, UP0 ;  /* 0x00000001ff087887 */ /* 0x000fe40008000000 */
[----:B------:R-:W-:-:S04]  /*3330*/  USEL UR7, UR7, URZ, UP0 ;  /* 0x000000ff07077287 */ /* 0x000fc80008000000 */
[----:B------:R-:W-:Y:S01]  /*3340*/  ULEA UR7, UR7, UR6, 0x3 ;  /* 0x0000000607077291 */ /* 0x000fe2000f8e18ff */
[----:B--2---:R-:W-:-:S04]  /*3350*/  LOP3.LUT R2, R12, UR8, RZ, 0x3c, !PT ;  /* 0x000000080c027c12 */ /* 0x004fc8000f8e3cff */
[----:B------:R-:W-:-:S04]  /*3360*/  SHF.L.U32 R0, R2, 0x1f, RZ ;  /* 0x0000001f02007819 */ /* 0x000fc800000006ff */
[----:B------:R-:W2:Y:S02]  /*3370*/  SYNCS.PHASECHK.TRANS64 P0, [UR7+0xc0], R0 ;  /* 0x0000c000ff0075a7 */ /* 0x000ea40008001007 */
[----:B-12---:R-:W-:Y:S05]  /*3380*/  @P0 EXIT ;  /* 0x000000000000094d */ /* 0x006fea0003800000 */
[----:B------:R-:W-:Y:S02]  /*3390*/  SHF.L.U32 R2, R2, 0x1f, RZ ;  /* 0x0000001f02027819 */ /* 0x000fe400000006ff */
[----:B------:R-:W-:-:S07]  /*33a0*/  MOV R0, UR7 ;  /* 0x0000000700007c02 */ /* 0x000fce0008000f00 */
.L_x_58:
[----:B-1----:R1:W2:Y:S02]  /*33b0*/  SYNCS.PHASECHK.TRANS64.TRYWAIT P0, [R0+URZ+0xc0], R2 ;  /* 0x0000c002000075a7 */ /* 0x0022a400080011ff */
[----:B--2---:R-:W-:Y:S05]  /*33c0*/  @!P0 NANOSLEEP.SYNCS 0x989680 ;  /* 0x009896800000895d */ /* 0x004fea0003900000 */
[----:B------:R-:W2:Y:S02]  /*33d0*/  @!P0 SYNCS.PHASECHK.TRANS64 P0, [R0+URZ+0xc0], R2 ;  /* 0x0000c002000085a7 */ /* 0x000ea400080010ff */
[----:B--2---:R-:W-:Y:S05]  /*33e0*/  @P0 EXIT ;  /* 0x000000000000094d */ /* 0x004fea0003800000 */
[----:B------:R-:W-:Y:S05]  /*33f0*/  BRA `(.L_x_58) ;  /* 0xfffffffc00ec7947 */ /* 0x000fea000383ffff */
.L_x_51:
[----:B------:R-:W-:Y:S05]  /*3400*/  BRA.U UP5, `(.L_x_59) ;  /* 0x0000001505487547 */ /* 0x000fea000b800000 */
[----:B------:R-:W-:Y:S01]  /*3410*/  UMOV UR4, 0x40 ;  /* 0x0000004000047882 */ /* 0x000fe20000000000 */
[----:B------:R-:W-:Y:S01]  /*3420*/  NOP ;  /* 0x0000000000007918 */ /* 0x000fe20000000000 */
[----:B------:R-:W-:Y:S01]  /*3430*/  ULEA UR5, UR47, UR4, 0x18 ;  /* 0x000000042f057291 */ /* 0x000fe2000f8ec0ff */
[----:B------:R-:W-:Y:S02]  /*3440*/  UMOV UR6, 0x400 ;  /* 0x0000040000067882 */ /* 0x000fe40000000000 */
[----:B------:R-:W-:-:S06]  /*3450*/  ULEA UR6, UR47, UR6, 0x18 ;  /* 0x000000062f067291 */ /* 0x000fcc000f8ec0ff */
[----:B------:R-:W2:Y:S02]  /*3460*/  LDS.U8 R0, [UR5+0x1c] ;  /* 0x00001c05ff007984 */ /* 0x000ea40008000000 */
[----:B--2---:R-:W-:-:S13]  /*3470*/  ISETP.NE.AND P0, PT, R0, RZ, PT ;  /* 0x000000ff0000720c */ /* 0x004fda0003f05270 */
[----:B------:R-:W-:Y:S05]  /*3480*/  @P0 BRA `(.L_x_60) ;  /* 0x0000000400080947 */ /* 0x000fea0003800000 */
[----:B------:R-:W-:Y:S02]  /*3490*/  UISETP.NE.U32.AND UP1, UPT, UR68, 0x1, UPT ;  /* 0x000000014400788c */ /* 0x000fe4000bf25070 */
[----:B------:R-:W-:-:S07]  /*34a0*/  UIADD3 UR7, UPT, UPT, UR5, 0x8, URZ ;  /* 0x0000000805077890 */ /* 0x000fce000fffe0ff */
[----:B------:R-:W-:Y:S05]  /*34b0*/  BRA.U !UP1, `(.L_x_61) ;  /* 0x00000001099c7547 */ /* 0x000fea000b800000 */
[----:B------:R-:W-:Y:S01]  /*34c0*/  ELECT P0, URZ, PT ;  /* 0x0000000000ff782f */ /* 0x000fe20003800000 */
[----:B------:R-:W-:-:S12]  /*34d0*/  BSSY B0, `(.L_x_61) ;  /* 0x0000025000007945 */ /* 0x000fd80003800000 */
[----:B------:R-:W-:Y:S05]  /*34e0*/  @!P0 BRA `(.L_x_62) ;  /* 0x00000000008c8947 */ /* 0x000fea0003800000 */
[----:B------:R-:W-:-:S05]  /*34f0*/  UMOV UR4, 0x10 ;  /* 0x0000001000047882 */ /* 0x000fca0000000000 */
[----:B------:R-:W-:Y:S04]  /*3500*/  DEPBAR.LE SB2, 0x36 ;  /* 0x0000ad800000791a */ /* 0x000fe80000000000 */
[----:B------:R-:W2:Y:S02]  /*3510*/  UTCATOMSWS.2CTA.FIND_AND_SET.ALIGN UP0, UR4, UR4 ;  /* 0x00000004000475e3 */ /* 0x000ea40008200800 */
[----:B--2---:R-:W-:Y:S01]  /*3520*/  MOV R10, UR4 ;  /* 0x00000004000a7c02 */ /* 0x004fe20008000f00 */
[----:B------:R-:W-:Y:S06]  /*3530*/  BRA.U UP0, `(.L_x_63) ;  /* 0x0000000100187547 */ /* 0x000fec000b800000 */
.L_x_64:
[----:B------:R-:W-:Y:S05]  /*3540*/  NANOSLEEP 0x64 ;  /* 0x000000640000795d */ /* 0x000fea0003800000 */
[----:B------:R-:W-:-:S05]  /*3550*/  UMOV UR4, 0x10 ;  /* 0x0000001000047882 */ /* 0x000fca0000000000 */
[----:B------:R-:W-:Y:S04]  /*3560*/  DEPBAR.LE SB2, 0x36 ;  /* 0x0000ad800000791a */ /* 0x000fe80000000000 */
[----:B------:R-:W2:Y:S02]  /*3570*/  UTCATOMSWS.2CTA.FIND_AND_SET.ALIGN UP0, UR4, UR4 ;  /* 0x00000004000475e3 */ /* 0x000ea40008200800 */
[----:B--2---:R-:W-:Y:S01]  /*3580*/  MOV R10, UR4 ;  /* 0x00000004000a7c02 */ /* 0x004fe20008000f00 */
[----:B------:R-:W-:Y:S05]  /*3590*/  BRA.U !UP0, `(.L_x_64) ;  /* 0xfffffffd08e87547 */ /* 0x000fea000b83ffff */
.L_x_63:
[----:B------:R-:W2:Y:S01]  /*35a0*/  LDS R6, [UR5+0x10] ;  /* 0x00001005ff067984 */ /* 0x000ea20008000800 */
[----:B------:R-:W-:Y:S01]  /*35b0*/  IMAD.U32 R0, RZ, RZ, UR6 ;  /* 0x00000006ff007e24 */ /* 0x000fe2000f8e00ff */
[----:B------:R-:W-:-:S03]  /*35c0*/  MOV R4, UR69 ;  /* 0x0000004500047c02 */ /* 0x000fc60008000f00 */
[----:B------:R-:W-:Y:S01]  /*35d0*/  VIADD R0, R0, 0x160 ;  /* 0x0000016000007836 */ /* 0x000fe20000000000 */
[----:B--2---:R-:W-:-:S04]  /*35e0*/  SHF.L.U32 R6, R6, 0x1f, RZ ;  /* 0x0000001f06067819 */ /* 0x004fc800000006ff */
[----:B------:R-:W2:Y:S02]  /*35f0*/  SYNCS.PHASECHK.TRANS64.TRYWAIT P0, [UR5+0x8], R6 ;  /* 0x00000806ff0075a7 */ /* 0x000ea40008001105 */
[----:B--2---:R-:W-:Y:S05]  /*3600*/  @P0 BRA `(.L_x_65) ;  /* 0x0000000000080947 */ /* 0x004fea0003800000 */
[----:B------:R-:W2:Y:S02]  /*3610*/  SYNCS.PHASECHK.TRANS64.TRYWAIT P0, [UR5+0x8], R6 ;  /* 0x00000806ff0075a7 */ /* 0x000ea40008001105 */
[----:B--2---:R-:W-:Y:S05]  /*3620*/  @!P0 BRA `(.L_x_66) ;  /* 0x0000006000988947 */ /* 0x004fea0003800000 */
.L_x_65:
[----:B------:R-:W-:Y:S01]  /*3630*/  PRMT R4, R4, 0x654, R0 ;  /* 0x0000065404047816 */ /* 0x000fe20000000000 */
[----:B------:R-:W-:Y:S01]  /*3640*/  HFMA2 R0, -RZ, RZ, 0, 5.9604644775390625e-08 ;  /* 0x00000001ff007431 */ /* 0x000fe200000001ff */
[----:B------:R-:W-:Y:S01]  /*3650*/  UPRMT UR4, UR69, 0x654, UR7 ;  /* 0x0000065445047896 */ /* 0x000fe20008000007 */
[----:B------:R-:W-:Y:S02]  /*3660*/  IMAD.MOV.U32 R8, RZ, RZ, 0xffff ;  /* 0x0000ffffff087424 */ /* 0x000fe400078e00ff */
[----:B--2---:R-:W-:Y:S02]  /*3670*/  IMAD.MOV.U32 R6, RZ, RZ, 0x4 ;  /* 0x00000004ff067424 */ /* 0x004fe400078e00ff */
[----:B------:R-:W-:Y:S01]  /*3680*/  IMAD.SHL.U32 R9, R10, 0x20, RZ ;  /* 0x000000200a097824 */ /* 0x000fe200078e00ff */
[----:B------:R-:W-:Y:S02]  /*3690*/  MOV R5, UR4 ;  /* 0x0000000400057c02 */ /* 0x000fe40008000f00 */
[-C--:B------:R-:W-:Y:S01]  /*36a0*/  SHF.L.U32 R8, R8, R10.reuse, RZ ;  /* 0x0000000a08087219 */ /* 0x080fe200000006ff */
[----:B------:R2:W-:Y:S01]  /*36b0*/  SYNCS.ARRIVE.TRANS64.RED RZ, [UR4], R6 ;  /* 0x00000006ffff79a7 */ /* 0x0005e20008000404 */
[----:B------:R-:W-:Y:S01]  /*36c0*/  SHF.L.U32 R7, R0, R10, RZ ;  /* 0x0000000a00077219 */ /* 0x000fe200000006ff */
[----:B------:R2:W-:Y:S04]  /*36d0*/  STS [UR6+0x160], R9 ;  /* 0x00016009ff007988 */ /* 0x0005e80008000806 */
[----:B------:R2:W-:Y:S04]  /*36e0*/  STAS [R4.64], R10 ;  /* 0x0000000a04007dbd */ /* 0x0005e8000c0008ff */
[----:B------:R2:W-:Y:S04]  /*36f0*/  ATOMS.OR RZ, [UR5+0x14], R8 ;  /* 0x00001408ffff798c */ /* 0x0005e8000b000005 */
[----:B------:R2:W-:Y:S04]  /*3700*/  ATOMS.OR RZ, [UR5+0x18], R7 ;  /* 0x00001807ffff798c */ /* 0x0005e8000b000005 */
[----:B------:R2:W-:Y:S02]  /*3710*/  ATOMS.XOR RZ, [UR5+0x10], R0 ;  /* 0x00001000ffff798c */ /* 0x0005e4000b800005 */
.L_x_62:
[----:B-1----:R-:W-:Y:S05]  /*3720*/  BSYNC B0 ;  /* 0x0000000000007941 */ /* 0x002fea0003800000 */
.L_x_61:
[----:B------:R-:W-:Y:S05]  /*3730*/  BRA.U UP1, `(.L_x_67) ;  /* 0x00000001016c7547 */ /* 0x000fea000b800000 */
[----:B------:R-:W-:-:S03]  /*3740*/  UMOV UR4, 0xffffffff ;  /* 0xffffffff00047882 */ /* 0x000fc60000000000 */
[----:B------:R-:W-:Y:S05]  /*3750*/  BRA.DIV UR4, `(.L_x_68) ;  /* 0x0000006204647947 */ /* 0x000fea000b800000 */
[----:B------:R-:W-:-:S13]  /*3760*/  ELECT P6, URZ, PT ;  /* 0x0000000000ff782f */ /* 0x000fda00038c0000 */
.L_x_174:
[----:B------:R-:W-:Y:S05]  /*3770*/  @!P6 BRA `(.L_x_67) ;  /* 0x00000000005ce947 */ /* 0x000fea0003800000 */
[----:B--2---:R-:W2:Y:S02]  /*3780*/  LDS R4, [UR5+0x10] ;  /* 0x00001005ff047984 */ /* 0x004ea40008000800 */
[----:B--2---:R-:W-:-:S04]  /*3790*/  SHF.L.U32 R4, R4, 0x1f, RZ ;  /* 0x0000001f04047819 */ /* 0x004fc800000006ff */
[----:B------:R-:W2:Y:S02]  /*37a0*/  SYNCS.PHASECHK.TRANS64.TRYWAIT P0, [UR5+0x8], R4 ;  /* 0x00000804ff0075a7 */ /* 0x000ea40008001105 */
[----:B--2---:R-:W-:Y:S05]  /*37b0*/  @P0 BRA `(.L_x_69) ;  /* 0x0000000000080947 */ /* 0x004fea0003800000 */
[----:B------:R-:W2:Y:S02]  /*37c0*/  SYNCS.PHASECHK.TRANS64.TRYWAIT P0, [UR5+0x8], R4 ;  /* 0x00000804ff0075a7 */ /* 0x000ea40008001105 */
[----:B--2---:R-:W-:Y:S05]  /*37d0*/  @!P0 BRA `(.L_x_70) ;  /* 0x0000006000648947 */ /* 0x004fea0003800000 */
.L_x_69:
[----:B------:R-:W3:Y:S01]  /*37e0*/  LDS R6, [UR6+0x160] ;  /* 0x00016006ff067984 */ /* 0x000ee20008000800 */
[----:B--2---:R-:W-:Y:S02]  /*37f0*/  HFMA2 R0, -RZ, RZ, 0, 5.9604644775390625e-08 ;  /* 0x00000001ff007431 */ /* 0x004fe400000001ff */
[----:B------:R-:W-:Y:S01]  /*3800*/  IMAD.MOV.U32 R4, RZ, RZ, 0xffff ;  /* 0x0000ffffff047424 */ /* 0x000fe200078e00ff */
[----:B------:R-:W-:Y:S01]  /*3810*/  UPRMT UR4, UR69, 0x654, UR7 ;  /* 0x0000065445047896 */ /* 0x000fe20008000007 */
[----:B---3--:R-:W-:-:S03]  /*3820*/  IMAD.SHL.U32 R5, R6, 0x20, RZ ;  /* 0x0000002006057824 */ /* 0x008fc600078e00ff */
[-C--:B------:R-:W-:Y:S02]  /*3830*/  SHF.L.U32 R4, R4, R6.reuse, RZ ;  /* 0x0000000604047219 */ /* 0x080fe400000006ff */
[----:B------:R-:W-:Y:S01]  /*3840*/  SHF.L.U32 R6, R0, R6, RZ ;  /* 0x0000000600067219 */ /* 0x000fe200000006ff */
[----:B------:R3:W-:Y:S04]  /*3850*/  STS [UR6+0x160], R5 ;  /* 0x00016005ff007988 */ /* 0x0007e80008000806 */
[----:B------:R3:W-:Y:S04]  /*3860*/  ATOMS.OR RZ, [UR5+0x14], R4 ;  /* 0x00001404ffff798c */ /* 0x0007e8000b000005 */
[----:B------:R3:W-:Y:S01]  /*3870*/  ATOMS.OR RZ, [UR5+0x18], R6 ;  /* 0x00001806ffff798c */ /* 0x0007e2000b000005 */
[----:B------:R-:W-:Y:S03]  /*3880*/  SYNCS.ARRIVE.TRANS64.RED.A1T0 RZ, [UR4], RZ ;  /* 0x000000ffffff79a7 */ /* 0x000fe60008100404 */
[----:B------:R3:W-:Y:S01]  /*3890*/  ATOMS.XOR RZ, [UR5+0x10], R0 ;  /* 0x00001000ffff798c */ /* 0x0007e2000b800005 */
[----:B------:R-:W-:Y:S05]  /*38a0*/  BRA `(.L_x_67) ;  /* 0x0000000000107947 */ /* 0x000fea0003800000 */
.L_x_60:
[----:B------:R-:W-:Y:S02]  /*38b0*/  MOV R0, 0xffffffff ;  /* 0xffffffff00007802 */ /* 0x000fe40000000f00 */
[----:B------:R-:W-:-:S03]  /*38c0*/  MOV R4, 0x38f0 ;  /* 0x000038f000047802 */ /* 0x000fc60000000f00 */
[----:B------:R2:W-:Y:S04]  /*38d0*/  STS [UR6+0x160], R0 ;  /* 0x00016000ff007988 */ /* 0x0005e80008000806 */
[----:B-12--5:R-:W-:Y:S05]  /*38e0*/  CALL.REL.NOINC `($__internal_1_$__cuda_sm10x_tcgen05_guardrail_trap_phase_invalid_during_alloc) ;  /* 0x0000006800387944 */ /* 0x026fea0003c00000 */
.L_x_67:
[----:B------:R-:W-:Y:S05]  /*38f0*/  WARPSYNC.ALL ;  /* 0x0000000000007948 */ /* 0x000fea0003800000 */
[----:B------:R-:W4:Y:S01]  /*3900*/  S2UR UR4, SR_CgaCtaId ;  /* 0x00000000000479c3 */ /* 0x000f220000008800 */
[----:B------:R-:W-:Y:S01]  /*3910*/  UMOV UR41, 0x400 ;  /* 0x0000040000297882 */ /* 0x000fe20000000000 */
[----:B------:R-:W-:-:S06]  /*3920*/  NOP ;  /* 0x0000000000007918 */ /* 0x000fcc0000000000 */
[----:B------:R-:W-:Y:S06]  /*3930*/  BAR.ARV 0x6, 0xa0 ;  /* 0x0182800000007b1d */ /* 0x000fec0000002000 */
[----:B------:R-:W1:Y:S01]  /*3940*/  LDCU UR6, c[0x0][0x38c] ;  /* 0x00007180ff0677ac */ /* 0x000e620008000800 */
[----:B------:R-:W-:Y:S01]  /*3950*/  LOP3.LUT R3, R3, 0xffff, RZ, 0xc0, !PT ;  /* 0x0000ffff03037812 */ /* 0x000fe200078ec0ff */
[----:B--2---:R-:W-:Y:S01]  /*3960*/  IMAD.MOV.U32 R9, RZ, RZ, 0x1 ;  /* 0x00000001ff097424 */ /* 0x004fe200078e00ff */
[----:B------:R-:W-:Y:S01]  /*3970*/  LOP3.LUT R2, R2, 0xffff, RZ, 0xc0, !PT ;  /* 0x0000ffff02027812 */ /* 0x000fe200078ec0ff */
[----:B------:R-:W-:Y:S01]  /*3980*/  IMAD.MOV.U32 R8, RZ, RZ, RZ ;  /* 0x000000ffff087224 */ /* 0x000fe200078e00ff */
[----:B------:R-:W-:Y:S01]  /*3990*/  R2UR UR43, R3 ;  /* 0x00000000032b72ca */ /* 0x000fe200000e0000 */
[----:B------:R-:W-:Y:S01]  /*39a0*/  UMOV UR47, URZ ;  /* 0x000000ff002f7c82 */ /* 0x000fe20008000000 */
[----:B------:R-:W-:-:S02]  /*39b0*/  R2UR UR65, R2 ;  /* 0x00000000024172ca */ /* 0x000fc400000e0000 */
[----:B------:R-:W-:Y:S01]  /*39c0*/  CS2R R2, SRZ ;  /* 0x0000000000027805 */ /* 0x000fe2000001ff00 */
[----:B------:R-:W-:Y:S01]  /*39d0*/  UMOV UR38, URZ ;  /* 0x000000ff00267c82 */ /* 0x000fe20008000000 */
[----:B----4-:R-:W-:Y:S01]  /*39e0*/  ULEA UR41, UR4, UR41, 0x18 ;  /* 0x0000002904297291 */ /* 0x010fe2000f8ec0ff */
[----:B------:R-:W-:Y:S01]  /*39f0*/  UMOV UR37, URZ ;  /* 0x000000ff00257c82 */ /* 0x000fe20008000000 */
[----:B------:R-:W-:Y:S02]  /*3a00*/  UISETP.NE.AND UP3, UPT, UR68, URZ, UPT ;  /* 0x000000ff4400728c */ /* 0x000fe4000bf65270 */
[----:B------:R-:W-:Y:S02]  /*3a10*/  UIADD3 UR5, UPT, UPT, UR41, 0x4300, URZ ;  /* 0x0000430029057890 */ /* 0x000fe4000fffe0ff */
[----:B------:R-:W-:-:S03]  /*3a20*/  UIADD3 UR4, UPT, UPT, UR41, 0x1c300, URZ ;  /* 0x0001c30029047890 */ /* 0x000fc6000fffe0ff */
[----:B---3--:R-:W2:Y:S01]  /*3a30*/  LDS R0, [UR41+0x160] ;  /* 0x00016029ff007984 */ /* 0x008ea20008000800 */
[----:B-1----:R-:W-:Y:S02]  /*3a40*/  UIADD3 UR6, UPT, UPT, UR6, 0x7f, URZ ;  /* 0x0000007f06067890 */ /* 0x002fe4000fffe0ff */
[----:B------:R-:W-:Y:S02]  /*3a50*/  USHF.R.U32.HI UR5, URZ, 0x4, UR5 ;  /* 0x00000004ff057899 */ /* 0x000fe40008011605 */
[----:B------:R-:W-:Y:S02]  /*3a60*/  USHF.R.S32.HI UR64, URZ, 0x1f, UR6 ;  /* 0x0000001fff407899 */ /* 0x000fe40008011406 */
[----:B------:R-:W-:Y:S02]  /*3a70*/  USHF.R.U32.HI UR4, URZ, 0x4, UR4 ;  /* 0x00000004ff047899 */ /* 0x000fe40008011604 */
[----:B------:R-:W-:Y:S02]  /*3a80*/  ULEA.HI UR64, UR64, UR6, URZ, 0x7 ;  /* 0x0000000640407291 */ /* 0x000fe4000f8f38ff */
[----:B------:R-:W-:-:S02]  /*3a90*/  ULOP3.LUT UR5, UR5, 0x3fff, URZ, 0xc0, !UPT ;  /* 0x00003fff05057892 */ /* 0x000fc4000f8ec0ff */
[----:B------:R-:W-:Y:S02]  /*3aa0*/  USHF.R.S32.HI UR64, URZ, 0x7, UR64 ;  /* 0x00000007ff407899 */ /* 0x000fe40008011440 */
[----:B------:R-:W-:Y:S02]  /*3ab0*/  ULOP3.LUT UR45, UR4, 0x3fff, URZ, 0xc0, !UPT ;  /* 0x00003fff042d7892 */ /* 0x000fe4000f8ec0ff */
[----:B------:R-:W-:Y:S01]  /*3ac0*/  UISETP.LT.AND UP0, UPT, UR64, 0x1, UPT ;  /* 0x000000014000788c */ /* 0x000fe2000bf01270 */
[----:B------:R-:W-:Y:S01]  /*3ad0*/  UMOV UR62, 0x0 ;  /* 0x00000000003e7882 */ /* 0x000fe20000000000 */
        /* <DEDUP_REMOVED lines=9> */
[----:B------:R-:W-:-:S02]  /*3b70*/  ULOP3.LUT UR44, UR5, 0x10000, URZ, 0xfc, !UPT ;  /* 0x00010000052c7892 */ /* 0x000fc4000f8efcff */
[----:B------:R-:W-:Y:S02]  /*3b80*/  ULOP3.LUT UR45, UR45, 0x10000, URZ, 0xfc, !UPT ;  /* 0x000100002d2d7892 */ /* 0x000fe4000f8efcff */
[----:B------:R-:W-:Y:S01]  /*3b90*/  USEL UR66, UR64, 0x1, !UP0 ;  /* 0x0000000140427887 */ /* 0x000fe2000c000000 */
[----:B------:R-:W-:Y:S01]  /*3ba0*/  UMOV UR52, 0x0 ;  /* 0x0000000000347882 */ /* 0x000fe20000000000 */
[----:B------:R-:W-:Y:S01]  /*3bb0*/  UMOV UR53, 0x8200490 ;  /* 0x0820049000357882 */ /* 0x000fe20000000000 */
[----:B------:R-:W-:Y:S01]  /*3bc0*/  UMOV UR50, 0x0 ;  /* 0x0000000000327882 */ /* 0x000fe20000000000 */
[----:B------:R-:W-:Y:S01]  /*3bd0*/  UMOV UR51, 0x8200490 ;  /* 0x0820049000337882 */ /* 0x000fe20000000000 */
[----:B------:R-:W-:Y:S01]  /*3be0*/  UMOV UR48, 0x0 ;  /* 0x0000000000307882 */ /* 0x000fe20000000000 */
[----:B--2---:R-:W-:Y:S01]  /*3bf0*/  R2UR UR67, R0 ;  /* 0x00000000004372ca */ /* 0x004fe200000e0000 */
[----:B------:R-:W-:-:S14]  /*3c00*/  UMOV UR49, 0x8200490 ;  /* 0x0820049000317882 */ /* 0x000fdc0000000000 */
.L_x_78:
[C---:B------:R-:W-:Y:S02]  /*3c10*/  LEA R0, R8.reuse, UR41, 0x3 ;  /* 0x0000002908007c11 */ /* 0x040fe4000f8e18ff */
[----:B------:R-:W-:Y:S02]  /*3c20*/  SHF.L.U32 R4, R3, 0x1f, RZ ;  /* 0x0000001f03047819 */ /* 0x000fe400000006ff */
[----:B------:R-:W-:Y:S02]  /*3c30*/  LEA R5, R8, UR41, 0x4 ;  /* 0x0000002908057c11 */ /* 0x000fe4000f8e20ff */
[----:B------:R-:W1:Y:S02]  /*3c40*/  SYNCS.PHASECHK.TRANS64.TRYWAIT P0, [R0+URZ+0xb0], R4 ;  /* 0x0000b004000075a7 */ /* 0x000e6400080011ff */
[----:B-1-3--:R-:W-:Y:S05]  /*3c50*/  @!P0 BRA `(.L_x_71) ;  /* 0x0000005c005c8947 */ /* 0x00afea0003800000 */
.L_x_175:
[----:B-1----:R-:W1:Y:S01]  /*3c60*/  LDS.128 R4, [R5+0x140] ;  /* 0x0001400005047984 */ /* 0x002e620000000c00 */
[----:B------:R-:W-:Y:S02]  /*3c70*/  VIADD R0, R0, 0xc0 ;  /* 0x000000c000007836 */ /* 0x000fe40000000000 */
[----:B------:R-:W-:Y:S01]  /*3c80*/  VIADD R8, R8, 0x1 ;  /* 0x0000000108087836 */ /* 0x000fe20000000000 */
[----:B------:R-:W-:Y:S01]  /*3c90*/  @!PT LDS RZ, [RZ] ;  /* 0x00000000fffff984 */ /* 0x000fe20000000800 */
[----:B------:R-:W-:Y:S01]  /*3ca0*/  @!PT LDS RZ, [RZ] ;  /* 0x00000000fffff984 */ /* 0x000fe20000000800 */
[----:B------:R-:W-:Y:S01]  /*3cb0*/  @!PT LDS RZ, [RZ] ;  /* 0x00000000fffff984 */ /* 0x000fe20000000800 */
[----:B------:R-:W-:Y:S01]  /*3cc0*/  @!PT LDS RZ, [RZ] ;  /* 0x00000000fffff984 */ /* 0x000fe20000000800 */
[----:B------:R2:W-:Y:S06]  /*3cd0*/  MEMBAR.ALL.CTA ;  /* 0x0000000000007992 */ /* 0x0005ec0000008000 */
[----:B--2---:R-:W2:Y:S01]  /*3ce0*/  FENCE.VIEW.ASYNC.S ;  /* 0x00000000000073c6 */ /* 0x004ea20000000000 */
[----:B------:R-:W-:-:S04]  /*3cf0*/  PRMT R0, RZ, 0x654, R0 ;  /* 0x00000654ff007816 */ /* 0x000fc80000000000 */
[----:B--2---:R2:W-:Y:S01]  /*3d00*/  SYNCS.ARRIVE.TRANS64.RED.A1T0 RZ, [R0+URZ], RZ ;  /* 0x000000ff00ff79a7 */ /* 0x0045e200081004ff */
[----:B-1----:R-:W-:Y:S01]  /*3d10*/  LOP3.LUT P1, RZ, R6, 0x1, RZ, 0xc0, !PT ;  /* 0x0000000106ff7812 */ /* 0x002fe2000782c0ff */
[----:B--2---:R-:W-:-:S12]  /*3d20*/  BRA.U UP3, `(.L_x_72) ;  /* 0x0000000503587547 */ /* 0x004fd8000b800000 */
[----:B------:R-:W1:Y:S01]  /*3d30*/  LDCU UR4, c[0x0][0x38c] ;  /* 0x00007180ff0477ac */ /* 0x000e620008000800 */
[----:B------:R-:W-:Y:S02]  /*3d40*/  PLOP3.LUT P2, PT, PT, PT, PT, 0x80, 0x8 ;  /* 0x000000000008781c */ /* 0x000fe40003f4f070 */
[----:B------:R-:W-:Y:S01]  /*3d50*/  SHF.L.U32 R4, R9, 0x1f, RZ ;  /* 0x0000001f09047819 */ /* 0x000fe200000006ff */
[----:B------:R-:W-:Y:S02]  /*3d60*/  ULEA UR46, UR47, UR41, 0x3 ;  /* 0x000000292f2e7291 */ /* 0x000fe4000f8e18ff */
[----:B------:R-:W-:Y:S02]  /*3d70*/  ULEA UR36, UR47, UR67, 0x6 ;  /* 0x000000432f247291 */ /* 0x000fe4000f8e30ff */
[----:B-1----:R-:W-:-:S06]  /*3d80*/  UISETP.GE.AND UP0, UPT, UR4, 0x1, UPT ;  /* 0x000000010400788c */ /* 0x002fcc000bf06270 */
[----:B------:R-:W-:-:S05]  /*3d90*/  PLOP3.LUT P0, PT, PT, PT, UP0, 0x80, 0x8 ;  /* 0x000000000008781c */ /* 0x000fca0003f0f008 */
[----:B------:R-:W-:-:S08]  /*3da0*/  @UP0 ULEA UR4, UR38, UR41, 0x3 ;  /* 0x0000002926040291 */ /* 0x000fd0000f8e18ff */
[----:B------:R-:W-:-:S04]  /*3db0*/  @P0 SHF.L.U32 R0, R2, 0x1f, RZ ;  /* 0x0000001f02000819 */ /* 0x000fc800000006ff */
[----:B------:R1:W2:Y:S01]  /*3dc0*/  @P0 SYNCS.PHASECHK.TRANS64.TRYWAIT P2, [UR4], R0 ;  /* 0x00000000ff0005a7 */ /* 0x0002a20008041104 */
[----:B------:R-:W3:Y:S02]  /*3dd0*/  SYNCS.PHASECHK.TRANS64.TRYWAIT P0, [UR46+0xf0], R4 ;  /* 0x0000f004ff0075a7 */ /* 0x000ee4000800112e */
[----:B-123--:R-:W-:Y:S05]  /*3de0*/  @!P0 BRA `(.L_x_73) ;  /* 0x0000005c000c8947 */ /* 0x00efea0003800000 */
.L_x_177:
[----:B------:R-:W-:Y:S01]  /*3df0*/  UMOV UR42, UR37 ;  /* 0x00000025002a7c82 */ /* 0x000fe20008000000 */
[----:B------:R-:W-:Y:S05]  /*3e00*/  BRA.U !UP0, `(.L_x_74) ;  /* 0x0000000508107547 */ /* 0x000fea000b800000 */
[----:B------:R-:W-:Y:S02]  /*3e10*/  UIADD3 UR42, UPT, UPT, UR66, UR37, URZ ;  /* 0x00000025422a7290 */ /* 0x000fe4000fffe0ff */
[----:B------:R-:W-:Y:S01]  /*3e20*/  UPLOP3.LUT UP2, UPT, UPT, UPT, UPT, 0x40, 0x4 ;  /* 0x000000000004789c */ /* 0x000fe20003f4e870 */
[----:B------:R-:W-:Y:S01]  /*3e30*/  UMOV UR39, UR64 ;  /* 0x0000004000277c82 */ /* 0x000fe20008000000 */
[----:B------:R-:W-:-:S09]  /*3e40*/  UMOV UR5, UR38 ;  /* 0x0000002600057c82 */ /* 0x000fd20008000000 */
.L_x_77:
[----:B------:R-:W-:Y:S01]  /*3e50*/  ULEA UR7, UR5, UR41, 0x3 ;  /* 0x0000002905077291 */ /* 0x000fe2000f8e18ff */
[----:B--23--:R-:W-:Y:S11]  /*3e60*/  @P2 BRA `(.L_x_75) ;  /* 0x00000000000c2947 */ /* 0x00cff60003800000 */
[----:B-1----:R-:W-:Y:S04]  /*3e70*/  SHF.L.U32 R4, R2, 0x1f, RZ ;  /* 0x0000001f02047819 */ /* 0x002fe800000006ff */
[----:B------:R-:W1:Y:S02]  /*3e80*/  SYNCS.PHASECHK.TRANS64.TRYWAIT P0, [UR7], R4 ;  /* 0x00000004ff0075a7 */ /* 0x000e640008001107 */
[----:B-1----:R-:W-:Y:S05]  /*3e90*/  @!P0 BRA `(.L_x_76) ;  /* 0x0000005800f88947 */ /* 0x002fea0003800000 */
.L_x_75:
[----:B------:R-:W-:Y:S01]  /*3ea0*/  UISETP.NE.AND UP0, UPT, UR39, 0x1, UPT ;  /* 0x000000012700788c */ /* 0x000fe2000bf05270 */
[----:B------:R-:W-:Y:S01]  /*3eb0*/  PLOP3.LUT P2, PT, PT, PT, PT, 0x80, 0x8 ;  /* 0x000000000008781c */ /* 0x000fe20003f4f070 */
[----:B------:R-:W-:Y:S02]  /*3ec0*/  UIADD3 UR4, UPT, UPT, UR5, 0x1, URZ ;  /* 0x0000000105047890 */ /* 0x000fe4000fffe0ff */
[----:B------:R-:W-:Y:S02]  /*3ed0*/  UIADD3 UR40, UPT, UPT, UR7, 0x30, URZ ;  /* 0x0000003007287890 */ /* 0x000fe4000fffe0ff */
[----:B------:R-:W-:Y:S01]  /*3ee0*/  UISETP.NE.AND UP1, UPT, UR4, 0x6, UPT ;  /* 0x000000060400788c */ /* 0x000fe2000bf25270 */
[----:B------:R-:W-:Y:S01]  /*3ef0*/  PLOP3.LUT P0, PT, PT, PT, UP0, 0x80, 0x8 ;  /* 0x000000000008781c */ /* 0x000fe20003f0f008 */
[----:B------:R-:W-:Y:S02]  /*3f00*/  UIADD3 UR37, UPT, UPT, UR37, 0x1, URZ ;  /* 0x0000000125257890 */ /* 0x000fe4000fffe0ff */
[----:B------:R-:W-:Y:S02]  /*3f10*/  USEL UR6, URZ, 0x1, UP1 ;  /* 0x00000001ff067887 */ /* 0x000fe40008800000 */
[----:B------:R-:W-:Y:S02]  /*3f20*/  USEL UR38, UR4, URZ, UP1 ;  /* 0x000000ff04267287 */ /* 0x000fe40008800000 */
[----:B------:R-:W-:Y:S02]  /*3f30*/  UIADD3 UR39, UPT, UPT, UR39, -0x1, URZ ;  /* 0xffffffff27277890 */ /* 0x000fe4000fffe0ff */
[----:B------:R-:W-:Y:S01]  /*3f40*/  @UP0 ULEA UR4, UR38, UR41, 0x3 ;  /* 0x0000002926040291 */ /* 0x000fe2000f8e18ff */
[----:B------:R-:W-:Y:S01]  /*3f50*/  LOP3.LUT R2, R2, UR6, RZ, 0x3c, !PT ;  /* 0x0000000602027c12 */ /* 0x000fe2000f8e3cff */
[----:B------:R-:W-:Y:S02]  /*3f60*/  ULEA UR6, UR5, UR45, 0xa ;  /* 0x0000002d05067291 */ /* 0x000fe4000f8e50ff */
[----:B------:R-:W-:Y:S01]  /*3f70*/  UISETP.NE.AND UP0, UPT, UR37, UR42, UPT ;  /* 0x0000002a2500728c */ /* 0x000fe2000bf05270 */
[----:B-1----:R-:W-:Y:S01]  /*3f80*/  @P0 SHF.L.U32 R0, R2, 0x1f, RZ ;  /* 0x0000001f02000819 */ /* 0x002fe200000006ff */
[----:B------:R-:W-:Y:S02]  /*3f90*/  UIADD3 UR34, UPT, UPT, UR6, 0x2, URZ ;  /* 0x0000000206227890 */ /* 0x000fe4000fffe0ff */
[----:B------:R-:W-:Y:S01]  /*3fa0*/  UIADD3 UR30, UPT, UPT, UR6, 0x4, URZ ;  /* 0x00000004061e7890 */ /* 0x000fe2000fffe0ff */
[----:B------:R2:W3:Y:S01]  /*3fb0*/  @P0 SYNCS.PHASECHK.TRANS64.TRYWAIT P2, [UR4], R0 ;  /* 0x00000000ff0005a7 */ /* 0x0004e20008041104 */
[----:B------:R-:W-:Y:S02]  /*3fc0*/  ULEA UR4, UR5, UR44, 0xa ;  /* 0x0000002c05047291 */ /* 0x000fe4000f8e50ff */
[----:B------:R-:W-:Y:S02]  /*3fd0*/  UIADD3 UR26, UPT, UPT, UR6, 0x6, URZ ;  /* 0x00000006061a7890 */ /* 0x000fe4000fffe0ff */
        /* <DEDUP_REMOVED lines=10> */
[----:B------:R-:W-:Y:S01]  /*4080*/  UIADD3 UR8, UPT, UPT, UR4, 0x206, URZ ;  /* 0x0000020604087890 */ /* 0x000fe2000fffe0ff */
[----:B------:R-:W-:Y:S01]  /*4090*/  UMOV UR7, 0x40004040 ;  /* 0x4000404000077882 */ /* 0x000fe20000000000 */
[----:B------:R-:W-:Y:S01]  /*40a0*/  UMOV UR5, 0x40004040 ;  /* 0x4000404000057882 */ /* 0x000fe20000000000 */
[----:B------:R-:W-:Y:S01]  /*40b0*/  UMOV UR35, 0x40004040 ;  /* 0x4000404000237882 */ /* 0x000fe20000000000 */
[----:B------:R1:W-:Y:S01]  /*40c0*/  UTCHMMA.2CTA gdesc[UR4], gdesc[UR6], tmem[UR36], tmem[UR62], idesc[UR63], UP2 ;  /* 0x00ff3e06040075ea */ /* 0x0003e20009200024 */
[----:B------:R-:W-:Y:S01]  /*40d0*/  UPLOP3.LUT UP2, UPT, UPT, UPT, UPT, 0x80, 0x8 ;  /* 0x000000000008789c */ /* 0x000fe20003f4f070 */
[----:B------:R-:W-:Y:S01]  /*40e0*/  UMOV UR33, 0x40004040 ;  /* 0x4000404000217882 */ /* 0x000fe20000000000 */
[----:B------:R-:W-:Y:S01]  /*40f0*/  UMOV UR31, 0x40004040 ;  /* 0x40004040001f7882 */ /* 0x000fe20000000000 */
[----:B------:R2:W-:Y:S01]  /*4100*/  UTCHMMA.2CTA gdesc[UR32], gdesc[UR34], tmem[UR36], tmem[UR60], idesc[UR61], UPT ;  /* 0x00ff3c22200075ea */ /* 0x0005e2000ba00024 */
        /* <DEDUP_REMOVED lines=14> */
[----:B------:R-:W-:Y:S01]  /*41f0*/  UMOV UR9, 0x40004040 ;  /* 0x4000404000097882 */ /* 0x000fe20000000000 */
[----:B------:R2:W-:Y:S01]  /*4200*/  UTCHMMA.2CTA gdesc[UR12], gdesc[UR14], tmem[UR36], tmem[UR50], idesc[UR51], UPT ;  /* 0x00ff320e0c0075ea */ /* 0x0005e2000ba00024 */
[----:B------:R2:W-:Y:S01]  /*4210*/  UTCHMMA.2CTA gdesc[UR8], gdesc[UR10], tmem[UR36], tmem[UR48], idesc[UR49], UPT ;  /* 0x00ff300a080075ea */ /* 0x0005e2000ba00024 */
[----:B------:R2:W-:Y:S01]  /*4220*/  UTCBAR.2CTA.MULTICAST [UR40], URZ, UR43 ;  /* 0x000000ff280073e9 */ /* 0x0005e2000820082b */
[----:B-1----:R-:W-:Y:S01]  /*4230*/  UMOV UR5, UR38 ;  /* 0x0000002600057c82 */ /* 0x002fe20008000000 */
[----:B------:R-:W-:Y:S05]  /*4240*/  BRA.U UP0, `(.L_x_77) ;  /* 0xfffffffd00007547 */ /* 0x000fea000b83ffff */
.L_x_74:
[----:B------:R-:W-:Y:S01]  /*4250*/  UIADD3 UR4, UPT, UPT, UR46, 0xd0, URZ ;  /* 0x000000d02e047890 */ /* 0x000fe2000fffe0ff */
[----:B------:R-:W-:-:S08]  /*4260*/  UMOV UR37, UR42 ;  /* 0x0000002a00257c82 */ /* 0x000fd00008000000 */
[----:B------:R4:W-:Y:S01]  /*4270*/  UTCBAR.2CTA.MULTICAST [UR4], URZ, UR65 ;  /* 0x000000ff040073e9 */ /* 0x0009e20008200841 */
[----:B------:R-:W-:Y:S02]  /*4280*/  NOP ;  /* 0x0000000000007918 */ /* 0x000fe40000000000 */
.L_x_72:
[----:B----4-:R-:W-:Y:S01]  /*4290*/  UIADD3 UR4, UPT, UPT, UR47, 0x1, URZ ;  /* 0x000000012f047890 */ /* 0x010fe2000fffe0ff */
[----:B------:R-:W-:-:S03]  /*42a0*/  ISETP.NE.AND P0, PT, R8, 0x2, PT ;  /* 0x000000020800780c */ /* 0x000fc60003f05270 */
[----:B------:R-:W-:Y:S01]  /*42b0*/  UISETP.NE.AND UP0, UPT, UR4, 0x4, UPT ;  /* 0x000000040400788c */ /* 0x000fe2000bf05270 */
[----:B-12---:R-:W-:Y:S02]  /*42c0*/  SEL R0, RZ, 0x1, P0 ;  /* 0x00000001ff007807 */ /* 0x006fe40000000000 */
[----:B------:R-:W-:Y:S01]  /*42d0*/  SEL R8, R8, RZ, P0 ;  /* 0x000000ff08087207 */ /* 0x000fe20000000000 */
[----:B------:R-:W-:Y:S01]  /*42e0*/  USEL UR5, URZ, 0x1, UP0 ;  /* 0x00000001ff057887 */ /* 0x000fe20008000000 */
[----:B------:R-:W-:Y:S01]  /*42f0*/  LOP3.LUT R3, R3, R0, RZ, 0x3c, !PT ;  /* 0x0000000003037212 */ /* 0x000fe200078e3cff */
[----:B------:R-:W-:-:S04]  /*4300*/  USEL UR47, UR4, URZ, UP0 ;  /* 0x000000ff042f7287 */ /* 0x000fc80008000000 */
[----:B------:R-:W-:Y:S01]  /*4310*/  LOP3.LUT R9, R9, UR5, RZ, 0x3c, !PT ;  /* 0x0000000509097c12 */ /* 0x000fe2000f8e3cff */
[----:B------:R-:W-:Y:S07]  /*4320*/  @P1 BRA `(.L_x_78) ;  /* 0xfffffff800381947 */ /* 0x000fee000383ffff */
[----:B------:R-:W1:Y:S01]  /*4330*/  S2UR UR8, SR_CgaCtaId ;  /* 0x00000000000879c3 */ /* 0x000e620000008800 */
[----:B------:R-:W-:Y:S01]  /*4340*/  ELECT P0, URZ, PT ;  /* 0x0000000000ff782f */ /* 0x000fe20003800000 */
[----:B------:R-:W-:Y:S01]  /*4350*/  HFMA2 R0, -RZ, RZ, 0, 5.9604644775390625e-08 ;  /* 0x00000001ff007431 */ /* 0x000fe200000001ff */
[----:B------:R-:W-:-:S05]  /*4360*/  UMOV UR4, 0x40 ;  /* 0x0000004000047882 */ /* 0x000fca0000000000 */
[----:B------:R-:W-:Y:S01]  /*4370*/  UVIRTCOUNT.DEALLOC.SMPOOL 0x80 ;  /* 0x000000800000784c */ /* 0x000fe20000000000 */
[----:B------:R-:W-:Y:S02]  /*4380*/  UISETP.NE.AND UP1, UPT, UR68, URZ, UPT ;  /* 0x000000ff4400728c */ /* 0x000fe4000bf25270 */
[----:B-1----:R-:W-:-:S09]  /*4390*/  ULEA UR8, UR8, UR4, 0x18 ;  /* 0x0000000408087291 */ /* 0x002fd2000f8ec0ff */
[----:B------:R1:W-:Y:S01]  /*43a0*/  @P0 STS.U8 [UR8+0x1c], R0 ;  /* 0x00001c00ff000988 */ /* 0x0003e20008000008 */
[----:B------:R-:W-:Y:S05]  /*43b0*/  BRA.U UP1, `(.L_x_79) ;  /* 0x0000000101a07547 */ /* 0x000fea000b800000 */
[----:B------:R-:W-:Y:S01]  /*43c0*/  UIADD3 UR7, UPT, UPT, UR41, 0xf0, URZ ;  /* 0x000000f029077890 */ /* 0x000fe2000fffe0ff */
[----:B------:R-:W-:-:S03]  /*43d0*/  SHF.L.U32 R2, R9, 0x1f, RZ ;  /* 0x0000001f09027819 */ /* 0x000fc600000006ff */
[----:B------:R-:W-:-:S09]  /*43e0*/  ULEA UR4, UR47, UR7, 0x3 ;  /* 0x000000072f047291 */ /* 0x000fd2000f8e18ff */
[----:B------:R-:W2:Y:S02]  /*43f0*/  SYNCS.PHASECHK.TRANS64.TRYWAIT P0, [UR4], R2 ;  /* 0x00000002ff0075a7 */ /* 0x000ea40008001104 */
[----:B--2---:R-:W-:Y:S05]  /*4400*/  @!P0 BRA `(.L_x_80) ;  /* 0x0000005400b48947 */ /* 0x004fea0003800000 */
.L_x_180:
        /* <DEDUP_REMOVED lines=9> */
.L_x_182:
        /* <DEDUP_REMOVED lines=9> */
.L_x_184:
[----:B------:R-:W-:-:S04]  /*4530*/  UIADD3 UR4, UPT, UPT, UR4, 0x1, URZ ;  /* 0x0000000104047890 */ /* 0x000fc8000fffe0ff */
[----:B------:R-:W-:-:S04]  /*4540*/  UISETP.NE.AND UP0, UPT, UR4, 0x4, UPT ;  /* 0x000000040400788c */ /* 0x000fc8000bf05270 */
[----:B------:R-:W-:Y:S02]  /*4550*/  USEL UR5, URZ, 0x1, UP0 ;  /* 0x00000001ff057887 */ /* 0x000fe40008000000 */
[----:B------:R-:W-:-:S04]  /*4560*/  USEL UR4, UR4, URZ, UP0 ;  /* 0x000000ff04047287 */ /* 0x000fc80008000000 */
[----:B------:R-:W-:Y:S01]  /*4570*/  ULEA UR4, UR4, UR7, 0x3 ;  /* 0x0000000704047291 */ /* 0x000fe2000f8e18ff */
[----:B------:R-:W-:-:S04]  /*4580*/  LOP3.LUT R2, R2, UR5, RZ, 0x3c, !PT ;  /* 0x0000000502027c12 */ /* 0x000fc8000f8e3cff */
[----:B------:R-:W-:Y:S01]  /*4590*/  SHF.L.U32 R2, R2, 0x1f, RZ ;  /* 0x0000001f02027819 */ /* 0x000fe200000006ff */
[----:B-1----:R-:W-:-:S04]  /*45a0*/  IMAD.U32 R0, RZ, RZ, UR4 ;  /* 0x00000004ff007e24 */ /* 0x002fc8000f8e00ff */
[----:B------:R1:W2:Y:S03]  /*45b0*/  SYNCS.PHASECHK.TRANS64.TRYWAIT P0, [R0+URZ], R2 ;  /* 0x00000002000075a7 */ /* 0x0002a600080011ff */
[----:B--2---:R-:W-:Y:S05]  /*45c0*/  @!P0 NANOSLEEP.SYNCS 0x989680 ;  /* 0x009896800000895d */ /* 0x004fea0003900000 */
[----:B------:R-:W2:Y:S02]  /*45d0*/  @!P0 SYNCS.PHASECHK.TRANS64 P0, [R0+URZ], R2 ;  /* 0x00000002000085a7 */ /* 0x000ea400080010ff */
[----:B--2---:R-:W-:Y:S05]  /*45e0*/  @P0 BRA `(.L_x_83) ;  /* 0x0000000000200947 */ /* 0x004fea0003800000 */
.L_x_84:
[----:B--2---:R2:W4:Y:S02]  /*45f0*/  SYNCS.PHASECHK.TRANS64.TRYWAIT P0, [R0+URZ], R2 ;  /* 0x00000002000075a7 */ /* 0x00452400080011ff */
[----:B----4-:R-:W-:Y:S05]  /*4600*/  @!P0 NANOSLEEP.SYNCS 0x989680 ;  /* 0x009896800000895d */ /* 0x010fea0003900000 */
[----:B------:R-:W4:Y:S02]  /*4610*/  @!P0 SYNCS.PHASECHK.TRANS64 P0, [R0+URZ], R2 ;  /* 0x00000002000085a7 */ /* 0x000f2400080010ff */
[----:B----4-:R-:W-:Y:S05]  /*4620*/  @!P0 BRA `(.L_x_84) ;  /* 0xfffffffc00f08947 */ /* 0x010fea000383ffff */
[----:B------:R-:W-:Y:S05]  /*4630*/  BRA `(.L_x_83) ;  /* 0x00000000000c7947 */ /* 0x000fea0003800000 */
.L_x_79:
[----:B------:R-:W-:-:S04]  /*4640*/  UIADD3 UR4, UPT, UPT, UR41, 0x130, URZ ;  /* 0x0000013029047890 */ /* 0x000fc8000fffe0ff */
[----:B------:R-:W-:-:S09]  /*4650*/  UPRMT UR4, UR69, 0x654, UR4 ;  /* 0x0000065445047896 */ /* 0x000fd20008000004 */
[----:B------:R-:W-:Y:S03]  /*4660*/  SYNCS.ARRIVE.TRANS64.RED.A1T0 RZ, [UR4], RZ ;  /* 0x000000ffffff79a7 */ /* 0x000fe60008100404 */
.L_x_83:
[----:B-12---:R-:W-:Y:S01]  /*4670*/  SHF.L.U32 R2, RZ, 0x1f, RZ ;  /* 0x0000001fff027819 */ /* 0x006fe200000006ff */
[----:B------:R-:W-:Y:S01]  /*4680*/  UIADD3 UR4, UPT, UPT, UR41, 0x130, URZ ;  /* 0x0000013029047890 */ /* 0x000fe2000fffe0ff */
[----:B------:R-:W-:Y:S02]  /*4690*/  PLOP3.LUT P0, PT, PT, PT, UP1, 0x80, 0x8 ;  /* 0x000000000008781c */ /* 0x000fe40003f0f018 */
[----:B------:R-:W1:Y:S02]  /*46a0*/  SYNCS.PHASECHK.TRANS64.TRYWAIT P1, [UR41+0x130], R2 ;  /* 0x00013002ff0075a7 */ /* 0x000e640008021129 */
[----:B-1----:R-:W-:Y:S09]  /*46b0*/  @!P1 BRA `(.L_x_85) ;  /* 0x0000005400509947 */ /* 0x002ff20003800000 */
.L_x_186:
[----:B------:R-:W-:Y:S01]  /*46c0*/  @!UP1 UPRMT UR4, UR69, 0x654, UR4 ;  /* 0x0000065445049896 */ /* 0x000fe20008000004 */
[----:B------:R-:W-:Y:S01]  /*46d0*/  UMOV UR5, 0xffff ;  /* 0x0000ffff00057882 */ /* 0x000fe20000000000 */
[----:B------:R-:W-:-:S07]  /*46e0*/  UMOV UR6, 0x1 ;  /* 0x0000000100067882 */ /* 0x000fce0000000000 */
[----:B------:R-:W-:Y:S01]  /*46f0*/  @!P0 SYNCS.ARRIVE.TRANS64.RED.A1T0 RZ, [UR4], RZ ;  /* 0x000000ffffff89a7 */ /* 0x000fe20008100404 */
[----:B------:R-:W-:Y:S01]  /*4700*/  NOP ;  /* 0x0000000000007918 */ /* 0x000fe20000000000 */
[----:B-1----:R-:W1:Y:S01]  /*4710*/  LDS R0, [UR8+0x14] ;  /* 0x00001408ff007984 */ /* 0x002e620008000800 */
[----:B------:R-:W-:-:S04]  /*4720*/  ULOP3.LUT UR4, UR67, 0xffff, URZ, 0xc0, !UPT ;  /* 0x0000ffff43047892 */ /* 0x000fc8000f8ec0ff */
[----:B------:R-:W-:-:S04]  /*4730*/  USHF.R.U32.HI UR4, URZ, 0x5, UR4 ;  /* 0x00000005ff047899 */ /* 0x000fc80008011604 */
[----:B------:R-:W-:Y:S02]  /*4740*/  USHF.L.U32 UR5, UR5, UR4, URZ ;  /* 0x0000000405057299 */ /* 0x000fe400080006ff */
[----:B------:R-:W-:-:S04]  /*4750*/  USHF.L.U32 UR4, UR6, UR4, URZ ;  /* 0x0000000406047299 */ /* 0x000fc800080006ff */
[----:B-1----:R-:W-:-:S04]  /*4760*/  LOP3.LUT R0, R0, UR5, RZ, 0xc0, !PT ;  /* 0x0000000500007c12 */ /* 0x002fc8000f8ec0ff */
[----:B------:R-:W-:-:S13]  /*4770*/  ISETP.NE.AND P0, PT, R0, UR5, PT ;  /* 0x0000000500007c0c */ /* 0x000fda000bf05270 */
[----:B------:R-:W-:Y:S05]  /*4780*/  @P0 BRA `(.L_x_86) ;  /* 0x0000000000580947 */ /* 0x000fea0003800000 */
[----:B------:R-:W1:Y:S02]  /*4790*/  LDS R0, [UR8+0x18] ;  /* 0x00001808ff007984 */ /* 0x000e640008000800 */
[----:B-1----:R-:W-:-:S04]  /*47a0*/  LOP3.LUT R0, R0, UR4, RZ, 0xc0, !PT ;  /* 0x0000000400007c12 */ /* 0x002fc8000f8ec0ff */
[----:B------:R-:W-:-:S13]  /*47b0*/  ISETP.NE.AND P0, PT, R0, UR4, PT ;  /* 0x0000000400007c0c */ /* 0x000fda000bf05270 */
[----:B------:R-:W-:Y:S05]  /*47c0*/  @P0 BRA `(.L_x_87) ;  /* 0x00000000003c0947 */ /* 0x000fea0003800000 */
[----:B------:R-:W1:Y:S01]  /*47d0*/  S2R R2, SR_LANEID ;  /* 0x0000000000027919 */ /* 0x000e620000000000 */
[----:B------:R-:W-:-:S06]  /*47e0*/  ULOP3.LUT UR5, URZ, UR5, URZ, 0x33, !UPT ;  /* 0x00000005ff057292 */ /* 0x000fcc000f8e33ff */
[----:B------:R-:W-:-:S04]  /*47f0*/  IMAD.U32 R0, RZ, RZ, UR5 ;  /* 0x00000005ff007e24 */ /* 0x000fc8000f8e00ff */
[----:B------:R2:W4:Y:S02]  /*4800*/  REDUX UR7, R0 ;  /* 0x00000000000773c4 */ /* 0x0005240000000000 */
[----:B------:R1:W-:Y:S01]  /*4810*/  UTCATOMSWS.AND URZ, UR5 ;  /* 0x0000000500ff79e3 */ /* 0x0003e20008000000 */
[----:B--2---:R-:W-:Y:S01]  /*4820*/  LOP3.LUT R0, RZ, UR4, RZ, 0x33, !PT ;  /* 0x00000004ff007c12 */ /* 0x004fe2000f8e33ff */
[----:B------:R-:W-:Y:S02]  /*4830*/  VOTEU.ANY UR4, UPT, PT ;  /* 0x0000000000047886 */ /* 0x000fe400038e0100 */
[----:B------:R-:W-:Y:S02]  /*4840*/  UFLO.U32 UR4, UR4 ;  /* 0x00000004000472bd */ /* 0x000fe400080e0000 */
[----:B------:R-:W2:Y:S04]  /*4850*/  REDUX UR6, R0 ;  /* 0x00000000000673c4 */ /* 0x000ea80000000000 */
[----:B-1----:R-:W-:-:S02]  /*4860*/  ISETP.EQ.U32.AND P0, PT, R2, UR4, PT ;  /* 0x0000000402007c0c */ /* 0x002fc4000bf02070 */
[----:B----4-:R-:W-:-:S11]  /*4870*/  MOV R2, UR7 ;  /* 0x0000000700027c02 */ /* 0x010fd60008000f00 */
[----:B------:R1:W-:Y:S01]  /*4880*/  @P0 ATOMS.AND RZ, [UR8+0x14], R2 ;  /* 0x00001402ffff098c */ /* 0x0003e2000a800008 */
[----:B--2---:R-:W-:-:S05]  /*4890*/  IMAD.U32 R0, RZ, RZ, UR6 ;  /* 0x00000006ff007e24 */ /* 0x004fca000f8e00ff */
[----:B------:R1:W-:Y:S01]  /*48a0*/  @P0 ATOMS.AND RZ, [UR8+0x18], R0 ;  /* 0x00001800ffff098c */ /* 0x0003e2000a800008 */
[----:B------:R-:W-:Y:S05]  /*48b0*/  BRA `(.L_x_88) ;  /* 0x0000000000147947 */ /* 0x000fea0003800000 */
.L_x_87:
[----:B------:R-:W-:Y:S02]  /*48c0*/  MOV R2, 0x48e0 ;  /* 0x000048e000027802 */ /* 0x000fe40000000f00 */
[----:B---3-5:R-:W-:Y:S05]  /*48d0*/  CALL.REL.NOINC `($__internal_0_$__cuda_sm10x_tcgen05_guardrail_trap_col_being_dealloced_not_returned_by_alloc) ;  /* 0x0000005800307944 */ /* 0x028fea0003c00000 */
[----:B------:R-:W-:Y:S05]  /*48e0*/  BRA `(.L_x_88) ;  /* 0x0000000000087947 */ /* 0x000fea0003800000 */
.L_x_86:
[----:B------:R-:W-:Y:S02]  /*48f0*/  MOV R2, 0x4910 ;  /* 0x0000491000027802 */ /* 0x000fe40000000f00 */
[----:B---3-5:R-:W-:Y:S05]  /*4900*/  CALL.REL.NOINC `($__internal_2_$__cuda_sm10x_tcgen05_guardrail_trap_unallocated_columns_being_dealloced) ;  /* 0x00000058003c7944 */ /* 0x028fea0003c00000 */
.L_x_88:
[----:B------:R-:W-:Y:S01]  /*4910*/  NOP ;  /* 0x0000000000007918 */ /* 0x000fe20000000000 */
[----:B------:R-:W-:Y:S05]  /*4920*/  EXIT ;  /* 0x000000000000794d */ /* 0x000fea0003800000 */
.L_x_59:
[----:B------:R-:W-:-:S09]  /*4930*/  UISETP.NE.OR UP0, UPT, UR18, 0x3, !UP4 ;  /* 0x000000031200788c */ /* 0x000fd2000e705670 */
[----:B------:R-:W-:Y:S05]  /*4940*/  BRA.U UP0, `(.L_x_89) ;  /* 0x0000001100e87547 */ /* 0x000fea000b800000 */
[----:B------:R-:W2:Y:S01]  /*4950*/  LDCU.64 UR4, c[0x0][0x888] ;  /* 0x00011100ff0477ac */ /* 0x000ea20008000a00 */
[----:B------:R-:W3:Y:S01]  /*4960*/  LDC.64 R12, c[0x0][0x348] ;  /* 0x0000d200ff0c7b82 */ /* 0x000ee20000000a00 */
[----:B------:R-:W-:Y:S02]  /*4970*/  HFMA2 R9, -RZ, RZ, 0, 0 ;  /* 0x00000000ff097431 */ /* 0x000fe400000001ff */
[----:B------:R-:W-:Y:S01]  /*4980*/  IMAD.MOV.U32 R11, RZ, RZ, 0x1 ;  /* 0x00000001ff0b7424 */ /* 0x000fe200078e00ff */
[----:B------:R-:W4:Y:S01]  /*4990*/  LDCU UR38, c[0x0][0x370] ;  /* 0x00006e00ff2677ac */ /* 0x000f220008000800 */
[----:B------:R-:W-:Y:S01]  /*49a0*/  IMAD.MOV.U32 R10, RZ, RZ, RZ ;  /* 0x000000ffff0a7224 */ /* 0x000fe200078e00ff */
[----:B------:R-:W-:Y:S01]  /*49b0*/  MOV R3, 0x1000 ;  /* 0x0000100000037802 */ /* 0x000fe20000000f00 */
[----:B------:R-:W4:Y:S01]  /*49c0*/  LDCU.128 UR48, c[0x0][0xb10] ;  /* 0x00016200ff3077ac */ /* 0x000f220008000c00 */
[----:B------:R-:W1:Y:S01]  /*49d0*/  LDCU UR37, c[0x0][0x374] ;  /* 0x00006e80ff2577ac */ /* 0x000e620008000800 */
[----:B------:R-:W1:Y:S01]  /*49e0*/  LDCU.64 UR30, c[0x0][0x890] ;  /* 0x00011200ff1e77ac */ /* 0x000e620008000a00 */
[----:B--2---:R-:W-:Y:S01]  /*49f0*/  UISETP.NE.U32.AND UP0, UPT, UR4, URZ, UPT ;  /* 0x000000ff0400728c */ /* 0x004fe2000bf05070 */
[----:B------:R-:W2:Y:S01]  /*4a00*/  LDCU UR15, c[0x0][0xb0c] ;  /* 0x00016180ff0f77ac */ /* 0x000ea20008000800 */
[----:B------:R-:W3:Y:S01]  /*4a10*/  LDCU UR54, c[0x0][0xb20] ;  /* 0x00016400ff3677ac */ /* 0x000ee20008000800 */
[----:B------:R-:W3:Y:S01]  /*4a20*/  LDCU UR4, c[0x0][0xb30] ;  /* 0x00016600ff0477ac */ /* 0x000ee20008000800 */
[----:B------:R-:W-:Y:S01]  /*4a30*/  UMOV UR21, 0x400 ;  /* 0x0000040000157882 */ /* 0x000fe20000000000 */
[----:B----4-:R-:W-:-:S02]  /*4a40*/  UIMAD.WIDE.U32 UR6, UR38, UR48, URZ ;  /* 0x00000030260672a5 */ /* 0x010fc4000f8e00ff */
[----:B-1----:R-:W-:Y:S02]  /*4a50*/  UIMAD.WIDE.U32 UR8, UR37, UR51, URZ ;  /* 0x00000033250872a5 */ /* 0x002fe4000f8e00ff */
[----:B------:R-:W-:Y:S02]  /*4a60*/  ULEA UR21, UR47, UR21, 0x18 ;  /* 0x000000152f157291 */ /* 0x000fe4000f8ec0ff */
[----:B------:R-:W-:Y:S02]  /*4a70*/  UISETP.NE.AND.EX UP6, UPT, UR5, URZ, UPT, UP0 ;  /* 0x000000ff0500728c */ /* 0x000fe4000bfc5300 */
[----:B------:R-:W-:Y:S02]  /*4a80*/  UISETP.NE.AND UP0, UPT, UR45, 0x1, UPT ;  /* 0x000000012d00788c */ /* 0x000fe4000bf05270 */
[----:B------:R-:W-:Y:S02]  /*4a90*/  UISETP.NE.U32.AND UP0, UPT, UR30, URZ, UPT ;  /* 0x000000ff1e00728c */ /* 0x000fe4000bf05070 */
[----:B------:R-:W-:Y:S01]  /*4aa0*/  UIADD3 UR39, UPT, UPT, UR21, 0x78, URZ ;  /* 0x0000007815277890 */ /* 0x000fe2000fffe0ff */
[----:B------:R-:W-:Y:S01]  /*4ab0*/  UMOV UR6, UR7 ;  /* 0x0000000700067c82 */ /* 0x000fe20008000000 */
[----:B------:R-:W-:Y:S01]  /*4ac0*/  UMOV UR46, UR9 ;  /* 0x00000009002e7c82 */ /* 0x000fe20008000000 */
[----:B------:R-:W-:-:S02]  /*4ad0*/  UISETP.GE.AND UP2, UPT, UR45, 0x1, UPT ;  /* 0x000000012d00788c */ /* 0x000fc4000bf46270 */
[----:B------:R-:W-:Y:S02]  /*4ae0*/  UISETP.NE.AND.EX UP5, UPT, UR31, URZ, UPT, UP0 ;  /* 0x000000ff1f00728c */ /* 0x000fe4000bfa5300 */
[----:B------:R-:W-:Y:S01]  /*4af0*/  UPLOP3.LUT UP3, UPT, UPT, UPT, UPT, 0x40, 0x4 ;  /* 0x000000000004789c */ /* 0x000fe20003f6e870 */
[----:B------:R-:W1:Y:S01]  /*4b00*/  LDCU.64 UR22, c[0x0][0xb28] ;  /* 0x00016500ff1677ac */ /* 0x000e620008000a00 */
[----:B--2---:R-:W-:Y:S02]  /*4b10*/  UISETP.NE.AND UP2, UPT, UR15, 0x1, UPT ;  /* 0x000000010f00788c */ /* 0x004fe4000bf45270 */
[----:B------:R-:W-:Y:S02]  /*4b20*/  UIADD3 UR41, UPT, UPT, UR21, 0x60, URZ ;  /* 0x0000006015297890 */ /* 0x000fe4000fffe0ff */
[----:B------:R-:W-:Y:S02]  /*4b30*/  UIADD3 UR33, UPT, UPT, UR21, 0x68, URZ ;  /* 0x0000006815217890 */ /* 0x000fe4000fffe0ff */
[----:B------:R-:W-:-:S02]  /*4b40*/  UIADD3 UR25, UPT, UPT, UR21, 0x70, URZ ;  /* 0x0000007015197890 */ /* 0x000fc4000fffe0ff */
[----:B------:R-:W-:Y:S02]  /*4b50*/  UPRMT UR39, UR47, 0x654, UR39 ;  /* 0x000006542f277896 */ /* 0x000fe40008000027 */
[----:B------:R-:W-:Y:S02]  /*4b60*/  USHF.R.U32.HI UR52, URZ, UR49, UR6 ;  /* 0x00000031ff347299 */ /* 0x000fe40008011606 */
[----:B---3--:R-:W-:Y:S02]  /*4b70*/  USHF.R.U32.HI UR46, URZ, UR54, UR46 ;  /* 0x00000036ff2e7299 */ /* 0x008fe4000801162e */
[----:B------:R-:W-:Y:S02]  /*4b80*/  UISETP.NE.AND UP0, UPT, UR50, 0x1, UPT ;  /* 0x000000013200788c */ /* 0x000fe4000bf05270 */
[----:B------:R-:W-:-:S11]  /*4b90*/  UISETP.NE.AND UP4, UPT, UR4, 0x1, UPT ;  /* 0x000000010400788c */ /* 0x000fd6000bf85270 */
.L_x_100:
[C---:B------:R-:W-:Y:S02]  /*4ba0*/  LEA R8, R10.reuse, UR21, 0x3 ;  /* 0x000000150a087c11 */ /* 0x040fe4000f8e18ff */
[----:B------:R-:W-:Y:S02]  /*4bb0*/  SHF.L.U32 R0, R9, 0x1f, RZ ;  /* 0x0000001f09007819 */ /* 0x000fe400000006ff */
[----:B------:R-:W-:Y:S02]  /*4bc0*/  LEA R4, R10, UR21, 0x4 ;  /* 0x000000150a047c11 */ /* 0x000fe4000f8e20ff */
[----:B--2---:R-:W2:Y:S02]  /*4bd0*/  SYNCS.PHASECHK.TRANS64.TRYWAIT P0, [R8+URZ+0xb0], R0 ;  /* 0x0000b000080075a7 */ /* 0x004ea400080011ff */
[----:B--2---:R-:W-:Y:S05]  /*4be0*/  @!P0 BRA `(.L_x_90) ;  /* 0x00000050001c8947 */ /* 0x004fea0003800000 */
.L_x_187:
[----:B------:R-:W3:Y:S01]  /*4bf0*/  LDS.128 R4, [R4+0x140] ;  /* 0x0001400004047984 */ /* 0x000ee20000000c00 */
[----:B------:R-:W-:Y:S01]  /*4c00*/  UISETP.GE.AND UP0, UPT, UR45, 0x1, UPT ;  /* 0x000000012d00788c */ /* 0x000fe2000bf06270 */
[----:B------:R-:W-:Y:S01]  /*4c10*/  @!PT LDS RZ, [RZ] ;  /* 0x00000000fffff984 */ /* 0x000fe20000000800 */
[----:B------:R-:W-:Y:S01]  /*4c20*/  @!PT LDS RZ, [RZ] ;  /* 0x00000000fffff984 */ /* 0x000fe20000000800 */
[----:B------:R-:W-:Y:S01]  /*4c30*/  @!PT LDS RZ, [RZ] ;  /* 0x00000000fffff984 */ /* 0x000fe20000000800 */
[----:B------:R-:W-:Y:S01]  /*4c40*/  @!PT LDS RZ, [RZ] ;  /* 0x00000000fffff984 */ /* 0x000fe20000000800 */
[----:B------:R4:W-:Y:S06]  /*4c50*/  MEMBAR.ALL.CTA ;  /* 0x0000000000007992 */ /* 0x0009ec0000008000 */
[----:B----4-:R-:W4:Y:S01]  /*4c60*/  FENCE.VIEW.ASYNC.S ;  /* 0x00000000000073c6 */ /* 0x010f220000000000 */
[----:B---3--:R-:W-:Y:S11]  /*4c70*/  LOP3.LUT P0, RZ, R6, 0x1, RZ, 0xc0, !PT ;  /* 0x0000000106ff7812 */ /* 0x008ff6000780c0ff */
[----:B------:R-:W-:Y:S02]  /*4c80*/  @!UPT UIADD3 URZ, UPT, UPT, URZ, URZ, URZ ;  /* 0x000000fffffff290 */ /* 0x000fe4000fffe0ff */
[----:B----4-:R-:W-:Y:S01]  /*4c90*/  VOTEU.ANY UP2, P0 ;  /* 0x0000000000ff7886 */ /* 0x010fe20000040100 */
[----:B------:R-:W-:Y:S11]  /*4ca0*/  PLOP3.LUT P0, PT, PT, PT, UP2, 0x80, 0x8 ;  /* 0x000000000008781c */ /* 0x000ff60003f0f028 */
[----:B------:R-:W-:Y:S02]  /*4cb0*/  @!UPT UIADD3 URZ, UPT, UPT, URZ, URZ, URZ ;  /* 0x000000fffffff290 */ /* 0x000fe4000fffe0ff */
[----:B--2---:R-:W-:Y:S02]  /*4cc0*/  @P0 SHF.R.U32.HI R0, RZ, 0x10, R5 ;  /* 0x00000010ff000819 */ /* 0x004fe40000011605 */
[----:B------:R-:W-:Y:S02]  /*4cd0*/  @P0 MOV R2, R4 ;  /* 0x0000000400020202 */ /* 0x000fe40000000f00 */
[----:B------:R-:W-:Y:S01]  /*4ce0*/  @P0 R2UR UR4, R0 ;  /* 0x00000000000402ca */ /* 0x000fe200000e0000 */
[----:B------:R-:W-:Y:S01]  /*4cf0*/  VIADD R0, R8, 0xc0 ;  /* 0x000000c008007836 */ /* 0x000fe20000000000 */
[----:B------:R-:W-:Y:S02]  /*4d00*/  @P0 LOP3.LUT R4, R5, 0xffff, RZ, 0xc0, !PT ;  /* 0x0000ffff05040812 */ /* 0x000fe400078ec0ff */
[----:B------:R-:W-:Y:S02]  /*4d10*/  @P0 R2UR UR6, R2 ;  /* 0x00000000020602ca */ /* 0x000fe400000e0000 */
[----:B------:R-:W-:Y:S02]  /*4d20*/  PRMT R0, RZ, 0x654, R0 ;  /* 0x00000654ff007816 */ /* 0x000fe40000000000 */
[----:B------:R-:W-:Y:S02]  /*4d30*/  @P0 R2UR UR5, R4 ;  /* 0x00000000040502ca */ /* 0x000fe400000e0000 */
[----:B------:R2:W-:Y:S03]  /*4d40*/  SYNCS.ARRIVE.TRANS64.RED.A1T0 RZ, [R0+URZ], RZ ;  /* 0x000000ff00ff79a7 */ /* 0x0005e600081004ff */
[----:B------:R-:W-:Y:S04]  /*4d50*/  @UP2 UMOV UR29, UR4 ;  /* 0x00000004001d2c82 */ /* 0x000fe80008000000 */
[----:B------:R-:W-:Y:S04]  /*4d60*/  @UP2 UMOV UR14, UR6 ;  /* 0x00000006000e2c82 */ /* 0x000fe80008000000 */
[----:B------:R-:W-:Y:S01]  /*4d70*/  @UP2 UMOV UR13, UR5 ;  /* 0x00000005000d2c82 */ /* 0x000fe20008000000 */
[----:B------:R-:W-:Y:S05]  /*4d80*/  BRA.U !UP0, `(.L_x_91) ;  /* 0x0000000108c07547 */ /* 0x000fea000b800000 */
[----:B------:R-:W-:Y:S02]  /*4d90*/  UIMAD.WIDE.U32 UR16, UR13, UR51, URZ ;  /* 0x000000330d1072a5 */ /* 0x000fe4000f8e00ff */
[----:B------:R-:W-:Y:S02]  /*4da0*/  UP2UR UR20, UPR, URZ, 0x4 ;  /* 0x00000004ff147883 */ /* 0x000fe40008000000 */
[----:B------:R-:W-:Y:S02]  /*4db0*/  UISETP.NE.AND UP2, UPT, UR50, 0x1, UPT ;  /* 0x000000013200788c */ /* 0x000fe4000bf45270 */
[----:B------:R-:W-:Y:S02]  /*4dc0*/  UIMAD.WIDE.U32 UR18, UR14, UR48, URZ ;  /* 0x000000300e1272a5 */ /* 0x000fe4000f8e00ff */
[----:B------:R-:W-:Y:S02]  /*4dd0*/  USEL UR4, UR37, UR46, !UP2 ;  /* 0x0000002e25047287 */ /* 0x000fe4000d000000 */
[----:B------:R-:W-:Y:S02]  /*4de0*/  UISETP.NE.AND UP0, UPT, UR15, 0x1, UPT ;  /* 0x000000010f00788c */ /* 0x000fe4000bf05270 */
[----:B------:R-:W-:Y:S02]  /*4df0*/  UP2UR UR24, UPR, URZ, 0x2 ;  /* 0x00000002ff187883 */ /* 0x000fe40008000000 */
[----:B------:R-:W-:Y:S02]  /*4e00*/  UISETP.NE.AND UP1, UPT, UR45, 0x1, UPT ;  /* 0x000000012d00788c */ /* 0x000fe4000bf25270 */
[----:B-1----:R-:W-:Y:S02]  /*4e10*/  UIMAD.WIDE.U32 UR8, UR4, UR22, URZ ;  /* 0x00000016040872a5 */ /* 0x002fe4000f8e00ff */
[----:B------:R-:W-:Y:S01]  /*4e20*/  USEL UR7, UR38, UR52, !UP0 ;  /* 0x0000003426077287 */ /* 0x000fe2000c000000 */
[----:B------:R-:W-:Y:S02]  /*4e30*/  UMOV UR5, UR17 ;  /* 0x0000001100057c82 */ /* 0x000fe40008000000 */
[----:B------:R-:W-:Y:S02]  /*4e40*/  USHF.R.U32.HI UR6, URZ, UR54, UR5 ;  /* 0x00000036ff067299 */ /* 0x000fe40008011605 */
[----:B------:R-:W-:Y:S02]  /*4e50*/  UIMAD.WIDE.U32 UR10, UR7, UR22, URZ ;  /* 0x00000016070a72a5 */ /* 0x000fe4000f8e00ff */
[----:B------:R-:W-:Y:S02]  /*4e60*/  USEL UR6, UR13, UR6, !UP2 ;  /* 0x000000060d067287 */ /* 0x000fe4000d000000 */
[----:B------:R-:W-:Y:S01]  /*4e70*/  UISETP.NE.AND UP2, UPT, UR20, URZ, UPT ;  /* 0x000000ff1400728c */ /* 0x000fe2000bf45270 */
[----:B------:R-:W-:Y:S02]  /*4e80*/  UMOV UR5, UR19 ;  /* 0x0000001300057c82 */ /* 0x000fe40008000000 */
[----:B------:R-:W-:Y:S03]  /*4e90*/  USHF.R.U32.HI UR12, URZ, UR49, UR5 ;  /* 0x00000031ff0c7299 */ /* 0x000fe60008011605 */
[----:B------:R-:W-:Y:S02]  /*4ea0*/  UMOV UR5, UR9 ;  /* 0x0000000900057c82 */ /* 0x000fe40008000000 */
[----:B------:R-:W-:Y:S03]  /*4eb0*/  @UP1 USHF.R.U32.HI UR4, URZ, UR23, UR5 ;  /* 0x00000017ff041299 */ /* 0x000fe60008011605 */
[----:B------:R-:W-:Y:S01]  /*4ec0*/  UMOV UR5, UR11 ;  /* 0x0000000b00057c82 */ /* 0x000fe20008000000 */
[----:B------:R-:W-:Y:S02]  /*4ed0*/  UIMAD UR4, UR45, UR4, URZ ;  /* 0x000000042d0472a4 */ /* 0x000fe4000f8e02ff */
[----:B------:R-:W-:Y:S02]  /*4ee0*/  @UP1 USHF.R.U32.HI UR7, URZ, UR23, UR5 ;  /* 0x00000017ff071299 */ /* 0x000fe40008011605 */
[----:B------:R-:W-:Y:S02]  /*4ef0*/  USEL UR5, UR14, UR12, !UP0 ;  /* 0x0000000c0e057287 */ /* 0x000fe4000c000000 */
[----:B------:R-:W-:Y:S02]  /*4f00*/  UIMAD.WIDE.U32 UR10, UR6, UR22, URZ ;  /* 0x00000016060a72a5 */ /* 0x000fe4000f8e00ff */
[----:B------:R-:W-:Y:S02]  /*4f10*/  UIMAD UR8, UR45, UR7, URZ ;  /* 0x000000072d0872a4 */ /* 0x000fe4000f8e02ff */
[----:B------:R-:W-:Y:S03]  /*4f20*/  UISETP.GE.AND UP0, UPT, UR6, UR4, UPT ;  /* 0x000000040600728c */ /* 0x000fe6000bf06270 */
[----:B------:R-:W-:Y:S01]  /*4f30*/  UMOV UR4, UR11 ;  /* 0x0000000b00047c82 */ /* 0x000fe20008000000 */
[----:B------:R-:W-:Y:S02]  /*4f40*/  UISETP.GE.OR UP0, UPT, UR5, UR8, UP0 ;  /* 0x000000080500728c */ /* 0x000fe40008706670 */
[----:B------:R-:W-:Y:S02]  /*4f50*/  USHF.R.U32.HI UR4, URZ, UR23, UR4 ;  /* 0x00000017ff047299 */ /* 0x000fe40008011604 */
[----:B------:R-:W-:Y:S02]  /*4f60*/  UIMAD.WIDE.U32 UR8, UR5, UR22, URZ ;  /* 0x00000016050872a5 */ /* 0x000fe4000f8e00ff */
[----:B------:R-:W-:Y:S04]  /*4f70*/  USEL UR10, UR6, UR4, !UP1 ;  /* 0x00000004060a7287 */ /* 0x000fe8000c800000 */
[----:B------:R-:W-:Y:S01]  /*4f80*/  UIADD3 UR11, UPT, UPT, -UR10, URZ, URZ ;  /* 0x000000ff0a0b7290 */ /* 0x000fe2000fffe1ff */
[----:B------:R-:W-:Y:S02]  /*4f90*/  @!UP0 UMOV UR4, UR9 ;  /* 0x0000000900048c82 */ /* 0x000fe40008000000 */
[----:B------:R-:W-:Y:S02]  /*4fa0*/  @!UP0 USHF.R.U32.HI UR4, URZ, UR23, UR4 ;  /* 0x00000017ff048299 */ /* 0x000fe40008011604 */
[----:B------:R-:W-:Y:S02]  /*4fb0*/  UIMAD UR8, UR45, UR11, UR6 ;  /* 0x0000000b2d0872a4 */ /* 0x000fe4000f8e0206 */
[----:B------:R-:W-:Y:S02]  /*4fc0*/  @!UP0 USEL UR4, UR5, UR4, !UP1 ;  /* 0x0000000405048287 */ /* 0x000fe4000c800000 */
[----:B------:R-:W-:Y:S02]  /*4fd0*/  UISETP.NE.AND UP1, UPT, UR24, URZ, UPT ;  /* 0x000000ff1800728c */ /* 0x000fe4000bf25270 */
[----:B------:R-:W-:Y:S02]  /*4fe0*/  @!UP0 UIMAD UR7, UR7, UR8, UR4 ;  /* 0x00000008070782a4 */ /* 0x000fe4000f8e0204 */
[----:B------:R-:W-:Y:S02]  /*4ff0*/  @!UP0 UIADD3 UR9, UPT, UPT, UR10, -UR4, URZ ;  /* 0x800000040a098290 */ /* 0x000fe4000fffe0ff */
[----:B------:R-:W-:Y:S02]  /*5000*/  UIADD3 UR8, UPT, UPT, -UR6, URZ, URZ ;  /* 0x000000ff06087290 */ /* 0x000fe4000fffe1ff */
[----:B------:R-:W-:Y:S02]  /*5010*/  UIADD3 UR4, UPT, UPT, -UR5, URZ, URZ ;  /* 0x000000ff05047290 */ /* 0x000fe4000fffe1ff */
[----:B------:R-:W-:Y:S03]  /*5020*/  @!UP0 UIMAD UR6, UR9, UR45, UR5 ;  /* 0x0000002d090682a4 */ /* 0x000fe6000f8e0205 */
[----:B------:R-:W-:Y:S01]  /*5030*/  @!UP0 UMOV UR5, UR7 ;  /* 0x0000000700058c82 */ /* 0x000fe20008000000 */
[----:B------:R-:W-:Y:S02]  /*5040*/  UIMAD UR7, UR15, UR4, UR14 ;  /* 0x000000040f0772a4 */ /* 0x000fe4000f8e020e */
[----:B------:R-:W-:Y:S02]  /*5050*/  UIMAD UR4, UR50, UR8, UR13 ;  /* 0x00000008320472a4 */ /* 0x000fe4000f8e020d */
[----:B------:R-:W-:Y:S02]  /*5060*/  UIMAD UR14, UR5, UR15, UR7 ;  /* 0x0000000f050e72a4 */ /* 0x000fe4000f8e0207 */
[----:B------:R-:W-:Y:S11]  /*5070*/  UIMAD UR13, UR6, UR50, UR4 ;  /* 0x00000032060d72a4 */ /* 0x000ff6000f8e0204 */
[----:B------:R-:W-:Y:S01]  /*5080*/  @!UPT UIADD3 URZ, UPT, UPT, URZ, URZ, URZ ;  /* 0x000000fffffff290 */ /* 0x000fe2000fffe0ff */
.L_x_91:
[----:B------:R-:W3:Y:S01]  /*5090*/  @!UP4 LDCU.128 UR8, c[0x0][0xb10] ;  /* 0x00016200ff08c7ac */ /* 0x000ee20008000c00 */
[----:B------:R-:W-:Y:S02]  /*50a0*/  ISETP.NE.U32.AND P0, PT, RZ, UR30, PT ;  /* 0x0000001eff007c0c */ /* 0x000fe4000bf05070 */
[----:B------:R-:W-:Y:S02]  /*50b0*/  SHF.L.U32 R4, R11, 0x1f, RZ ;  /* 0x0000001f0b047819 */ /* 0x000fe400000006ff */
[----:B------:R-:W-:Y:S01]  /*50c0*/  ISETP.NE.AND.EX P0, PT, RZ, UR31, PT, P0 ;  /* 0x0000001fff007c0c */ /* 0x000fe2000bf05300 */
[----:B------:R-:W4:Y:S01]  /*50d0*/  @!UP4 LDCU UR5, c[0x0][0xb0c] ;  /* 0x00016180ff05c7ac */ /* 0x000f220008000800 */
[----:B------:R-:W-:Y:S02]  /*50e0*/  USHF.L.U32 UR42, UR26, 0x7, URZ ;  /* 0x000000071a2a7899 */ /* 0x000fe400080006ff */
[----:B------:R-:W-:Y:S02]  /*50f0*/  USHF.L.U32 UR43, UR27, 0x6, URZ ;  /* 0x000000061b2b7899 */ /* 0x000fe400080006ff */
[----:B---3--:R-:W-:Y:S07]  /*5100*/  UIMAD.WIDE.U32 UR6, UR14, UR8, URZ ;  /* 0x000000080e0672a5 */ /* 0x008fee000f8e00ff */
[----:B------:R-:W-:Y:S01]  /*5110*/  @!UP4 UMOV UR4, UR7 ;  /* 0x000000070004cc82 */ /* 0x000fe20008000000 */
[----:B----4-:R-:W-:Y:S02]  /*5120*/  @!UP4 UISETP.NE.AND UP0, UPT, UR5, 0x1, UPT ;  /* 0x000000010500c88c */ /* 0x010fe4000bf05270 */
[----:B------:R-:W-:Y:S02]  /*5130*/  @!UP4 USHF.R.U32.HI UR4, URZ, UR9, UR4 ;  /* 0x00000009ff04c299 */ /* 0x000fe40008011604 */
[----:B------:R-:W-:Y:S02]  /*5140*/  UIMAD.WIDE.U32 UR6, UR13, UR11, URZ ;  /* 0x0000000b0d0672a5 */ /* 0x000fe4000f8e00ff */
[----:B------:R-:W-:Y:S02]  /*5150*/  @!UP4 USEL UR8, UR14, UR4, !UP0 ;  /* 0x000000040e08c287 */ /* 0x000fe4000c000000 */
[----:B------:R-:W-:Y:S03]  /*5160*/  @!UP4 UISETP.NE.AND UP0, UPT, UR10, 0x1, UPT ;  /* 0x000000010a00c88c */ /* 0x000fe6000bf05270 */
[----:B------:R-:W-:Y:S02]  /*5170*/  @!UP4 UMOV UR6, UR7 ;  /* 0x000000070006cc82 */ /* 0x000fe40008000000 */
[----:B------:R-:W3:Y:S02]  /*5180*/  @!UP4 LDCU UR4, c[0x0][0xb20] ;  /* 0x00016400ff04c7ac */ /* 0x000ee40008000800 */
[----:B---3--:R-:W-:Y:S04]  /*5190*/  @!UP4 USHF.R.U32.HI UR6, URZ, UR4, UR6 ;  /* 0x00000004ff06c299 */ /* 0x008fe80008011606 */
[----:B------:R-:W-:Y:S04]  /*51a0*/  @!UP4 USEL UR6, UR13, UR6, !UP0 ;  /* 0x000000060d06c287 */ /* 0x000fe8000c000000 */
[----:B------:R-:W-:Y:S02]  /*51b0*/  @!UP4 UIADD3 UR4, UPT, UPT, -UR8, UR6, URZ ;  /* 0x000000060804c290 */ /* 0x000fe4000fffe1ff */
[----:B------:R-:W-:Y:S02]  /*51c0*/  @!UP4 UIADD3 UR6, UPT, UPT, UR8, -UR6, URZ ;  /* 0x800000060806c290 */ /* 0x000fe4000fffe0ff */
[----:B------:R-:W-:Y:S02]  /*51d0*/  @!UP4 UIMAD UR14, UR4, UR5, UR14 ;  /* 0x00000005040ec2a4 */ /* 0x000fe4000f8e020e */
[----:B------:R-:W-:Y:S01]  /*51e0*/  @!UP4 UIMAD UR13, UR6, UR10, UR13 ;  /* 0x0000000a060dc2a4 */ /* 0x000fe2000f8e020d */
[----:B------:R-:W-:Y:S11]  /*51f0*/  BRA.U UP3, `(.L_x_92) ;  /* 0x0000000103107547 */ /* 0x000ff6000b800000 */
[----:B------:R-:W-:Y:S04]  /*5200*/  MOV R2, UR53 ;  /* 0x0000003500027c02 */ /* 0x000fe80008000f00 */
[----:B------:R-:W-:Y:S04]  /*5210*/  SHF.L.U32 R2, R2, 0x1f, RZ ;  /* 0x0000001f02027819 */ /* 0x000fe800000006ff */
[----:B------:R-:W3:Y:S02]  /*5220*/  SYNCS.PHASECHK.TRANS64.TRYWAIT P1, [UR21+0xa8], R2 ;  /* 0x0000a802ff0075a7 */ /* 0x000ee40008021115 */
[----:B---3--:R-:W-:Y:S05]  /*5230*/  @!P1 BRA `(.L_x_93) ;  /* 0x00000048009c9947 */ /* 0x008fea0003800000 */
.L_x_92:
[----:B------:R-:W-:Y:S05]  /*5240*/  BRA.U !UP5, `(.L_x_94) ;  /* 0x000000010d387547 */ /* 0x000fea000b800000 */
[----:B------:R-:W-:Y:S01]  /*5250*/  UPLOP3.LUT UP1, UPT, UPT, UPT, UP6, 0x80, 0x8 ;  /* 0x000000000008789c */ /* 0x000fe20003f2f060 */
[----:B--2---:R-:W-:Y:S01]  /*5260*/  HFMA2 R0, -RZ, RZ, 0, 5.9604644775390625e-08 ;  /* 0x00000001ff007431 */ /* 0x004fe200000001ff */
[----:B------:R-:W2:Y:S01]  /*5270*/  LDCU.64 UR8, c[0x0][0x358] ;  /* 0x00006b00ff0877ac */ /* 0x000ea20008000a00 */
[----:B------:R-:W-:Y:S03]  /*5280*/  IMAD.MOV.U32 R46, RZ, RZ, 0x1 ;  /* 0x00000001ff2e7424 */ /* 0x000fe600078e00ff */
[----:B------:R-:W-:Y:S05]  /*5290*/  PLOP3.LUT P1, PT, PT, PT, UP1, 0x80, 0x8 ;  /* 0x000000000008781c */ /* 0x000fea0003f2f018 */
[----:B------:R-:W3:Y:S01]  /*52a0*/  @UP1 LDCU.64 UR4, c[0x0][0x888] ;  /* 0x00011100ff0417ac */ /* 0x000ee20008000a00 */
[----:B------:R-:W-:Y:S07]  /*52b0*/  @UP1 UIMAD UR6, UR36, UR30, URZ ;  /* 0x0000001e240612a4 */ /* 0x000fee000f8e02ff */
[----:B------:R-:W-:Y:S01]  /*52c0*/  @!P1 PRMT R46, R0, 0x7610, R46 ;  /* 0x00007610002e9816 */ /* 0x000fe2000000002e */
[----:B---3--:R-:W-:Y:S06]  /*52d0*/  @UP1 UIMAD.WIDE UR4, UR6, 0x4, UR4 ;  /* 0x00000004060418a5 */ /* 0x008fec000f8e0204 */
[----:B------:R-:W-:Y:S01]  /*52e0*/  IMAD.U32 R6, RZ, RZ, UR4 ;  /* 0x00000004ff067e24 */ /* 0x000fe2000f8e00ff */
[----:B------:R-:W-:Y:S04]  /*52f0*/  MOV R7, UR5 ;  /* 0x0000000500077c02 */ /* 0x000fe80008000f00 */
[----:B------:R-:W3:Y:S01]  /*5300*/  @!UP1 LDCU UR4, c[0x0][0x880] ;  /* 0x00011000ff0497ac */ /* 0x000ee20008000800 */
[----:B--2--5:R4:W5:Y:S02]  /*5310*/  @P1 LDG.E R27, desc[UR8][R6.64] ;  /* 0x00000008061b1981 */ /* 0x024964000c1e1900 */
[----:B---34-:R-:W-:Y:S07]  /*5320*/  @!P1 IMAD.U32 R27, RZ, RZ, UR4 ;  /* 0x00000004ff1b9e24 */ /* 0x018fee000f8e00ff */
.L_x_94:
[----:B-----5:R-:W-:Y:S01]  /*5330*/  @!P0 FSETP.EQ.AND P2, PT, R27, RZ, PT ;  /* 0x000000ff1b00820b */ /* 0x020fe20003f42000 */
[----:B------:R-:W-:Y:S01]  /*5340*/  @!UPT UIADD3 URZ, UPT, UPT, URZ, URZ, URZ ;  /* 0x000000fffffff290 */ /* 0x000fe2000fffe0ff */
[----:B------:R-:W-:Y:S11]  /*5350*/  @!P0 BRA `(.L_x_95) ;  /* 0x0000000000148947 */ /* 0x000ff60003800000 */
[----:B------:R-:W-:Y:S02]  /*5360*/  LOP3.LUT P0, RZ, R46, 0xff, RZ, 0xc0, !PT ;  /* 0x000000ff2eff7812 */ /* 0x000fe4000780c0ff */
[----:B------:R-:W-:Y:S04]  /*5370*/  PLOP3.LUT P2, PT, PT, PT, UP1, 0x80, 0x8 ;  /* 0x000000000008781c */ /* 0x000fe80003f4f018 */
[----:B------:R-:W-:Y:S07]  /*5380*/  PLOP3.LUT P2, PT, P2, PT, PT, 0x8, 0x80 ;  /* 0x000000000080781c */ /* 0x000fee000174e170 */
[----:B------:R-:W-:Y:S11]  /*5390*/  @P0 FSETP.EQ.AND P2, PT, R27, RZ, PT ;  /* 0x000000ff1b00020b */ /* 0x000ff60003f42000 */
[----:B------:R-:W-:Y:S02]  /*53a0*/  @!UPT UIADD3 URZ, UPT, UPT, URZ, URZ, URZ ;  /* 0x000000fffffff290 */ /* 0x000fe4000fffe0ff */
.L_x_95:
[----:B------:R-:W3:Y:S01]  /*53b0*/  SYNCS.PHASECHK.TRANS64.TRYWAIT P0, [UR21+0x80], R4 ;  /* 0x00008004ff0075a7 */ /* 0x000ee20008001115 */
[----:B------:R-:W-:Y:S04]  /*53c0*/  ELECT P1, URZ, PT ;  /* 0x0000000000ff782f */ /* 0x000fe80003820000 */
[----:B------:R-:W-:Y:S01]  /*53d0*/  PLOP3.LUT P1, PT, P2, P1, PT, 0xf2, 0x2f ;  /* 0x00000000002f781c */ /* 0x000fe20001723e72 */
[----:B------:R-:W-:Y:S01]  /*53e0*/  @!UPT UIADD3 URZ, UPT, UPT, URZ, URZ, URZ ;  /* 0x000000fffffff290 */ /* 0x000fe2000fffe0ff */
[----:B---3--:R-:W-:Y:S11]  /*53f0*/  @!P0 BRA `(.L_x_96) ;  /* 0x0000004800448947 */ /* 0x008ff60003800000 */
.L_x_190:
[----:B--2---:R-:W-:Y:S01]  /*5400*/  @!P1 IADD3 R2, P0, PT, R12, 0x580, RZ ;  /* 0x000005800c029810 */ /* 0x004fe20007f1e0ff */
[----:B------:R-:W-:Y:S01]  /*5410*/  VOTEU.ALL UP0, P1 ;  /* 0x0000000000ff7886 */ /* 0x000fe20000800000 */
[----:B------:R-:W-:Y:S01]  /*5420*/  UMOV UR6, 0x0 ;  /* 0x0000000000067882 */ /* 0x000fe20000000000 */
[----:B------:R-:W-:Y:S01]  /*5430*/  UMOV UR7, 0x10000000 ;  /* 0x1000000000077882 */ /* 0x000fe20000000000 */
[----:B------:R-:W-:Y:S01]  /*5440*/  @!P1 R2UR UR5, R2 ;  /* 0x00000000020592ca */ /* 0x000fe200000e0000 */
[----:B------:R-:W-:Y:S01]  /*5450*/  @!P1 IMAD.X R0, RZ, RZ, R13, P0 ;  /* 0x000000ffff009224 */ /* 0x000fe200000e060d */
[----:B------:R-:W-:Y:S02]  /*5460*/  @!UP0 UIADD3 UR40, UPT, UPT, UR21, 0x200, URZ ;  /* 0x0000020015288890 */ /* 0x000fe4000fffe0ff */
[----:B------:R-:W-:Y:S02]  /*5470*/  @!UP0 UIADD3 UR10, UPT, UPT, UR42, 0x40, URZ ;  /* 0x000000402a0a8890 */ /* 0x000fe4000fffe0ff */
[----:B------:R-:W-:Y:S01]  /*5480*/  @!P1 R2UR UR4, R0 ;  /* 0x00000000000492ca */ /* 0x000fe200000e0000 */
[----:B------:R-:W-:Y:S01]  /*5490*/  @!UP0 UIADD3 UR8, UPT, UPT, UR21, 0xa00, URZ ;  /* 0x00000a0015088890 */ /* 0x000fe2000fffe0ff */
[----:B------:R-:W-:Y:S01]  /*54a0*/  @!P1 IMAD.MOV.U32 R0, RZ, RZ, 0x1000 ;  /* 0x00001000ff009424 */ /* 0x000fe200078e00ff */
[----:B------:R-:W-:Y:S01]  /*54b0*/  VOTEU.ALL UP0, P1 ;  /* 0x0000000000ff7886 */ /* 0x000fe20000800000 */
[----:B------:R-:W-:Y:S01]  /*54c0*/  UMOV UR44, UR36 ;  /* 0x00000024002c7c82 */ /* 0x000fe20008000000 */
[----:B------:R-:W-:Y:S01]  /*54d0*/  UMOV UR9, UR41 ;  /* 0x0000002900097c82 */ /* 0x000fe20008000000 */
[----:B------:R-:W-:Y:S01]  /*54e0*/  UMOV UR11, UR43 ;  /* 0x0000002b000b7c82 */ /* 0x000fe20008000000 */
[----:B------:R-:W-:Y:S01]  /*54f0*/  IMAD.U32 R6, RZ, RZ, UR5 ;  /* 0x00000005ff067e24 */ /* 0x000fe2000f8e00ff */
[----:B------:R-:W-:Y:S05]  /*5500*/  UMOV UR12, UR36 ;  /* 0x00000024000c7c82 */ /* 0x000fea0008000000 */
[----:B------:R-:W-:Y:S01]  /*5510*/  IMAD.U32 R7, RZ, RZ, UR4 ;  /* 0x00000004ff077e24 */ /* 0x000fe2000f8e00ff */
[----:B------:R-:W-:Y:S04]  /*5520*/  @!P1 R2UR UR4, R6 ;  /* 0x00000000060492ca */ /* 0x000fe800000e0000 */
[----:B------:R-:W-:Y:S11]  /*5530*/  @!P1 R2UR UR5, R7 ;  /* 0x00000000070592ca */ /* 0x000ff600000e0000 */
[----:B------:R-:W-:Y:S02]  /*5540*/  @!UPT UIADD3 URZ, UPT, UPT, URZ, URZ, URZ ;  /* 0x000000fffffff290 */ /* 0x000fe4000fffe0ff */
[----:B------:R-:W-:Y:S01]  /*5550*/  @!UP0 UTMALDG.3D [UR40], [UR4], desc[UR6] ;  /* 0x00000628040085b4 */ /* 0x000fe20008011000 */
[----:B------:R-:W-:Y:S05]  /*5560*/  VOTEU.ALL UP0, P1 ;  /* 0x0000000000ff7886 */ /* 0x000fea0000800000 */
[----:B------:R2:W-:Y:S01]  /*5570*/  @!UP0 UTMALDG.3D [UR8], [UR4], desc[UR6] ;  /* 0x00000608040085b4 */ /* 0x0005e20008011000 */
[----:B------:R3:W-:Y:S01]  /*5580*/  @!P1 SYNCS.ARRIVE.TRANS64.RED.A0TR RZ, [UR21+0x60], R0 ;  /* 0x00006000ffff99a7 */ /* 0x0007e20008300415 */
[----:B--2---:R-:W-:Y:S09]  /*5590*/  UPRMT UR4, UR47, 0x654, UR41 ;  /* 0x000006542f047896 */ /* 0x004ff20008000029 */
[----:B------:R-:W-:Y:S01]  /*55a0*/  SYNCS.ARRIVE.TRANS64.RED.A1T0 RZ, [UR4], RZ ;  /* 0x000000ffffff79a7 */ /* 0x000fe20008100404 */
[----:B------:R-:W2:Y:S02]  /*55b0*/  SYNCS.PHASECHK.TRANS64.TRYWAIT P0, [UR21+0x88], R4 ;  /* 0x00008804ff0075a7 */ /* 0x000ea40008001115 */
[----:B--23--:R-:W-:Y:S05]  /*55c0*/  @!P0 BRA `(.L_x_97) ;  /* 0x0000004400e88947 */ /* 0x00cfea0003800000 */
.L_x_192:
[----:B------:R-:W-:Y:S01]  /*55d0*/  @!P1 IADD3 R2, P0, PT, R12, 0x580, RZ ;  /* 0x000005800c029810 */ /* 0x000fe20007f1e0ff */
[----:B------:R-:W-:Y:S01]  /*55e0*/  VOTEU.ALL UP0, P1 ;  /* 0x0000000000ff7886 */ /* 0x000fe20000800000 */
[----:B------:R-:W-:Y:S01]  /*55f0*/  UMOV UR6, 0x0 ;  /* 0x0000000000067882 */ /* 0x000fe20000000000 */
[----:B------:R-:W-:Y:S01]  /*5600*/  UMOV UR7, 0x10000000 ;  /* 0x1000000000077882 */ /* 0x000fe20000000000 */
[----:B------:R-:W-:Y:S01]  /*5610*/  @!P1 R2UR UR5, R2 ;  /* 0x00000000020592ca */ /* 0x000fe200000e0000 */
[----:B--2---:R-:W-:Y:S01]  /*5620*/  @!P1 IMAD.X R0, RZ, RZ, R13, P0 ;  /* 0x000000ffff009224 */ /* 0x004fe200000e060d */
[----:B------:R-:W-:Y:S02]  /*5630*/  @!UP0 UIADD3 UR34, UPT, UPT, UR42, 0x10, URZ ;  /* 0x000000102a228890 */ /* 0x000fe4000fffe0ff */
[----:B------:R-:W-:Y:S02]  /*5640*/  @!UP0 UIADD3 UR32, UPT, UPT, UR21, 0x1200, URZ ;  /* 0x0000120015208890 */ /* 0x000fe4000fffe0ff */
[----:B------:R-:W-:Y:S01]  /*5650*/  @!P1 R2UR UR4, R0 ;  /* 0x00000000000492ca */ /* 0x000fe200000e0000 */
[----:B------:R-:W-:Y:S01]  /*5660*/  @!UP0 UIADD3 UR10, UPT, UPT, UR42, 0x50, URZ ;  /* 0x000000502a0a8890 */ /* 0x000fe2000fffe0ff */
[----:B------:R-:W-:Y:S01]  /*5670*/  @!P1 IMAD.MOV.U32 R0, RZ, RZ, 0x1000 ;  /* 0x00001000ff009424 */ /* 0x000fe200078e00ff */
[----:B------:R-:W-:Y:S01]  /*5680*/  @!UP0 UIADD3 UR8, UPT, UPT, UR21, 0x1a00, URZ ;  /* 0x00001a0015088890 */ /* 0x000fe2000fffe0ff */
[----:B------:R-:W-:Y:S01]  /*5690*/  VOTEU.ALL UP0, P1 ;  /* 0x0000000000ff7886 */ /* 0x000fe20000800000 */
[----:B------:R-:W-:Y:S02]  /*56a0*/  UMOV UR35, UR43 ;  /* 0x0000002b00237c82 */ /* 0x000fe40008000000 */
[----:B------:R-:W-:Y:S01]  /*56b0*/  IMAD.U32 R6, RZ, RZ, UR5 ;  /* 0x00000005ff067e24 */ /* 0x000fe2000f8e00ff */
[----:B------:R-:W-:Y:S01]  /*56c0*/  UMOV UR9, UR33 ;  /* 0x0000002100097c82 */ /* 0x000fe20008000000 */
[----:B------:R-:W-:Y:S01]  /*56d0*/  UMOV UR11, UR43 ;  /* 0x0000002b000b7c82 */ /* 0x000fe20008000000 */
[----:B------:R-:W-:Y:S03]  /*56e0*/  UMOV UR12, UR36 ;  /* 0x00000024000c7c82 */ /* 0x000fe60008000000 */
        /* <DEDUP_REMOVED lines=12> */
.L_x_194:
[----:B------:R-:W-:Y:S01]  /*57b0*/  @!P1 IADD3 R2, P0, PT, R12, 0x580, RZ ;  /* 0x000005800c029810 */ /* 0x000fe20007f1e0ff */
[----:B------:R-:W-:Y:S01]  /*57c0*/  VOTEU.ALL UP0, P1 ;  /* 0x0000000000ff7886 */ /* 0x000fe20000800000 */
[----:B------:R-:W-:Y:S01]  /*57d0*/  UMOV UR6, 0x0 ;  /* 0x0000000000067882 */ /* 0x000fe20000000000 */
[----:B------:R-:W-:Y:S01]  /*57e0*/  UMOV UR7, 0x10000000 ;  /* 0x1000000000077882 */ /* 0x000fe20000000000 */
[----:B------:R-:W-:Y:S01]  /*57f0*/  @!P1 R2UR UR5, R2 ;  /* 0x00000000020592ca */ /* 0x000fe200000e0000 */
[----:B--2---:R-:W-:Y:S01]  /*5800*/  @!P1 IMAD.X R0, RZ, RZ, R13, P0 ;  /* 0x000000ffff009224 */ /* 0x004fe200000e060d */
[----:B------:R-:W-:Y:S01]  /*5810*/  @!UP0 UIADD3 UR26, UPT, UPT, UR42, 0x20, URZ ;  /* 0x000000202a1a8890 */ /* 0x000fe2000fffe0ff */
[----:B------:R-:W-:Y:S01]  /*5820*/  VIADD R10, R10, 0x1 ;  /* 0x000000010a0a7836 */ /* 0x000fe20000000000 */
        /* <DEDUP_REMOVED lines=10> */
[----:B------:R-:W-:Y:S01]  /*58d0*/  UMOV UR11, UR43 ;  /* 0x0000002b000b7c82 */ /* 0x000fe20008000000 */
[----:B------:R-:W-:Y:S02]  /*58e0*/  UMOV UR12, UR36 ;  /* 0x00000024000c7c82 */ /* 0x000fe40008000000 */
        /* <DEDUP_REMOVED lines=12> */
.L_x_196:
[----:B------:R-:W-:Y:S01]  /*59b0*/  UIADD3 UR27, UPT, UPT, UR14, UR63, URZ ;  /* 0x0000003f0e1b7290 */ /* 0x000fe2000fffe0ff */
[----:B------:R-:W-:Y:S01]  /*59c0*/  @!P1 IADD3 R2, P0, PT, R12, 0x580, RZ ;  /* 0x000005800c029810 */ /* 0x000fe20007f1e0ff */
[----:B------:R-:W-:Y:S01]  /*59d0*/  UPLOP3.LUT UP3, UPT, UPT, UPT, UPT, 0x80, 0x8 ;  /* 0x000000000008789c */ /* 0x000fe20003f6f070 */
[----:B------:R-:W-:Y:S01]  /*59e0*/  R2UR UR24, R50 ;  /* 0x00000000321872ca */ /* 0x000fe200000e0000 */
[----:B------:R-:W-:Y:S01]  /*59f0*/  VOTEU.ALL UP0, P1 ;  /* 0x0000000000ff7886 */ /* 0x000fe20000800000 */
[----:B------:R-:W-:Y:S01]  /*5a00*/  @!P1 R2UR UR5, R2 ;  /* 0x00000000020592ca */ /* 0x000fe200000e0000 */
[----:B--2---:R-:W-:Y:S01]  /*5a10*/  @!P1 IMAD.X R0, RZ, RZ, R13, P0 ;  /* 0x000000ffff009224 */ /* 0x004fe200000e060d */
[----:B------:R-:W-:Y:S01]  /*5a20*/  UMOV UR6, 0x0 ;  /* 0x0000000000067882 */ /* 0x000fe20000000000 */
[----:B------:R-:W-:Y:S01]  /*5a30*/  UMOV UR7, 0x10000000 ;  /* 0x1000000000077882 */ /* 0x000fe20000000000 */
[----:B------:R-:W-:Y:S01]  /*5a40*/  @!UP0 UIADD3 UR18, UPT, UPT, UR42, 0x30, URZ ;  /* 0x000000302a128890 */ /* 0x000fe2000fffe0ff */
[----:B------:R-:W-:Y:S01]  /*5a50*/  ISETP.NE.AND P0, PT, R10, 0x2, PT ;  /* 0x000000020a00780c */ /* 0x000fe20003f05270 */
[----:B------:R-:W-:Y:S01]  /*5a60*/  @!UP0 UIADD3 UR16, UPT, UPT, UR21, 0x3200, URZ ;  /* 0x0000320015108890 */ /* 0x000fe2000fffe0ff */
[----:B------:R-:W-:Y:S01]  /*5a70*/  @!P1 R2UR UR4, R0 ;  /* 0x00000000000492ca */ /* 0x000fe200000e0000 */
[----:B------:R-:W-:Y:S01]  /*5a80*/  @!UP0 UIADD3 UR17, UPT, UPT, UR21, 0x78, URZ ;  /* 0x0000007815118890 */ /* 0x000fe2000fffe0ff */
[----:B------:R-:W-:Y:S01]  /*5a90*/  SEL R0, RZ, 0x1, P0 ;  /* 0x00000001ff007807 */ /* 0x000fe20000000000 */
[----:B------:R-:W-:Y:S01]  /*5aa0*/  @!UP0 UIADD3 UR10, UPT, UPT, UR42, 0x70, URZ ;  /* 0x000000702a0a8890 */ /* 0x000fe2000fffe0ff */
[----:B------:R-:W-:Y:S01]  /*5ab0*/  LOP3.LUT R11, R11, 0x1, RZ, 0x3c, !PT ;  /* 0x000000010b0b7812 */ /* 0x000fe200078e3cff */
[----:B------:R-:W-:Y:S01]  /*5ac0*/  @!UP0 UIADD3 UR8, UPT, UPT, UR21, 0x3a00, URZ ;  /* 0x00003a0015088890 */ /* 0x000fe2000fffe0ff */
[----:B------:R-:W-:Y:S01]  /*5ad0*/  IMAD.U32 R4, RZ, RZ, UR5 ;  /* 0x00000005ff047e24 */ /* 0x000fe2000f8e00ff */
[----:B------:R-:W-:Y:S01]  /*5ae0*/  VOTEU.ALL UP0, P1 ;  /* 0x0000000000ff7886 */ /* 0x000fe20000800000 */
[----:B------:R-:W-:Y:S01]  /*5af0*/  UMOV UR19, UR43 ;  /* 0x0000002b00137c82 */ /* 0x000fe20008000000 */
[----:B------:R-:W-:Y:S01]  /*5b00*/  UMOV UR20, UR36 ;  /* 0x0000002400147c82 */ /* 0x000fe20008000000 */
[----:B------:R-:W-:Y:S01]  /*5b10*/  UMOV UR11, UR43 ;  /* 0x0000002b000b7c82 */ /* 0x000fe20008000000 */
[----:B------:R-:W-:Y:S01]  /*5b20*/  UMOV UR12, UR36 ;  /* 0x00000024000c7c82 */ /* 0x000fe20008000000 */
[----:B------:R-:W-:Y:S01]  /*5b30*/  UMOV UR9, UR17 ;  /* 0x0000001100097c82 */ /* 0x000fe20008000000 */
[----:B------:R-:W-:Y:S01]  /*5b40*/  IMAD.U32 R5, RZ, RZ, UR4 ;  /* 0x00000004ff057e24 */ /* 0x000fe2000f8e00ff */
[----:B------:R-:W-:Y:S01]  /*5b50*/  @!P1 R2UR UR4, R4 ;  /* 0x00000000040492ca */ /* 0x000fe200000e0000 */
[----:B------:R-:W-:Y:S01]  /*5b60*/  UIADD3 UR26, UPT, UPT, UR13, UR24, URZ ;  /* 0x000000180d1a7290 */ /* 0x000fe2000fffe0ff */
[----:B------:R-:W-:Y:S01]  /*5b70*/  LOP3.LUT R9, R9, R0, RZ, 0x3c, !PT ;  /* 0x0000000009097212 */ /* 0x000fe200078e3cff */
[----:B------:R-:W-:Y:S01]  /*5b80*/  UMOV UR36, UR29 ;  /* 0x0000001d00247c82 */ /* 0x000fe20008000000 */
[----:B------:R-:W-:Y:S02]  /*5b90*/  @!P1 R2UR UR5, R5 ;  /* 0x00000000050592ca */ /* 0x000fe400000e0000 */
[----:B------:R-:W-:Y:S11]  /*5ba0*/  SEL R10, R10, RZ, P0 ;  /* 0x000000ff0a0a7207 */ /* 0x000ff60000000000 */
[----:B------:R2:W-:Y:S01]  /*5bb0*/  @!UP0 UTMALDG.3D [UR16], [UR4], desc[UR6] ;  /* 0x00000610040085b4 */ /* 0x0005e20008011000 */
[----:B------:R-:W-:Y:S05]  /*5bc0*/  VOTEU.ALL UP0, P1 ;  /* 0x0000000000ff7886 */ /* 0x000fea0000800000 */
[----:B------:R2:W-:Y:S01]  /*5bd0*/  @!UP0 UTMALDG.3D [UR8], [UR4], desc[UR6] ;  /* 0x00000608040085b4 */ /* 0x0005e20008011000 */
[----:B------:R2:W-:Y:S01]  /*5be0*/  @!P1 SYNCS.ARRIVE.TRANS64.RED.A0TR RZ, [UR21+0x78], R3 ;  /* 0x00007803ffff99a7 */ /* 0x0005e20008300415 */
[----:B------:R-:W-:Y:S01]  /*5bf0*/  SYNCS.ARRIVE.TRANS64.RED.A1T0 RZ, [UR39], RZ ;  /* 0x000000ffffff79a7 */ /* 0x000fe20008100427 */
[----:B------:R-:W-:Y:S05]  /*5c00*/  BRA.U UP2, `(.L_x_100) ;  /* 0xffffffed02e47547 */ /* 0x000fea000b83ffff */
[----:B------:R-:W-:-:S04]  /*5c10*/  SHF.L.U32 R2, R11, 0x1f, RZ ;  /* 0x0000001f0b027819 */ /* 0x000fc800000006ff */
[----:B------:R-:W3:Y:S02]  /*5c20*/  SYNCS.PHASECHK.TRANS64.TRYWAIT P0, [UR21+0x80], R2 ;  /* 0x00008002ff0075a7 */ /* 0x000ee40008001115 */
[----:B---3--:R-:W-:Y:S05]  /*5c30*/  @!P0 BRA `(.L_x_101) ;  /* 0x0000004000948947 */ /* 0x008fea0003800000 */
.L_x_198:
[----:B------:R-:W4:Y:S02]  /*5c40*/  SYNCS.PHASECHK.TRANS64.TRYWAIT P0, [UR21+0x88], R2 ;  /* 0x00008802ff0075a7 */ /* 0x000f240008001115 */
[----:B----4-:R-:W-:Y:S05]  /*5c50*/  @!P0 BRA `(.L_x_102) ;  /* 0x0000004000a48947 */ /* 0x010fea0003800000 */
.L_x_200:
[----:B------:R-:W4:Y:S02]  /*5c60*/  SYNCS.PHASECHK.TRANS64.TRYWAIT P0, [UR21+0x90], R2 ;  /* 0x00009002ff0075a7 */ /* 0x000f240008001115 */
[----:B----4-:R-:W-:Y:S05]  /*5c70*/  @!P0 BRA `(.L_x_103) ;  /* 0x0000004000b48947 */ /* 0x010fea0003800000 */
.L_x_202:
[----:B---3--:R-:W-:-:S07]  /*5c80*/  MOV R0, UR21 ;  /* 0x0000001500007c02 */ /* 0x008fce0008000f00 */
.L_x_104:
[----:B---3--:R-:W-:-:S04]  /*5c90*/  SHF.L.U32 R2, R11, 0x1f, RZ ;  /* 0x0000001f0b027819 */ /* 0x008fc800000006ff */
[----:B------:R3:W4:Y:S03]  /*5ca0*/  SYNCS.PHASECHK.TRANS64.TRYWAIT P0, [R0+URZ+0x98], R2 ;  /* 0x00009802000075a7 */ /* 0x00072600080011ff */
[----:B----4-:R-:W-:Y:S05]  /*5cb0*/  @!P0 NANOSLEEP.SYNCS 0x989680 ;  /* 0x009896800000895d */ /* 0x010fea0003900000 */
[----:B------:R-:W4:Y:S02]  /*5cc0*/  @!P0 SYNCS.PHASECHK.TRANS64 P0, [R0+URZ+0x98], R2 ;  /* 0x00009802000085a7 */ /* 0x000f2400080010ff */
[----:B-12-4-:R-:W-:Y:S05]  /*5cd0*/  @P0 EXIT ;  /* 0x000000000000094d */ /* 0x016fea0003800000 */
[----:B------:R-:W-:Y:S05]  /*5ce0*/  BRA `(.L_x_104) ;  /* 0xfffffffc00e87947 */ /* 0x000fea000383ffff */
.L_x_89:
[----:B------:R-:W-:-:S06]  /*5cf0*/  UISETP.GE.AND UP0, UPT, UR18, 0x4, UPT ;  /* 0x000000041200788c */ /* 0x000fcc000bf06270 */
[----:B------:R-:W-:-:S13]  /*5d00*/  PLOP3.LUT P0, PT, PT, PT, UP0, 0x80, 0x8 ;  /* 0x000000000008781c */ /* 0x000fda0003f0f008 */
[----:B-1----:R-:W-:Y:S05]  /*5d10*/  @!P0 EXIT ;  /* 0x000000000000894d */ /* 0x002fea0003800000 */
[----:B------:R-:W-:Y:S01]  /*5d20*/  BAR.SYNC.DEFER_BLOCKING 0x6, 0xa0 ;  /* 0x0182800000007b1d */ /* 0x000fe20000010000 */
[C---:B------:R-:W-:Y:S01]  /*5d30*/  IMAD.SHL.U32 R45, R60.reuse, 0x10, RZ ;  /* 0x000000103c2d7824 */ /* 0x040fe200078e00ff */
[C---:B------:R-:W-:Y:S01]  /*5d40*/  SHF.L.U32 R3, R47.reuse, 0x15, RZ ;  /* 0x000000152f037819 */ /* 0x040fe200000006ff */
[C---:B------:R-:W-:Y:S02]  /*5d50*/  IMAD.U32 R23, R60.reuse, 0x10000, RZ ;  /* 0x000100003c177824 */ /* 0x040fe400078e00ff */
[----:B------:R-:W-:Y:S02]  /*5d60*/  HFMA2 R59, -RZ, RZ, 0, 5.9604644775390625e-08 ;  /* 0x00000001ff3b7431 */ /* 0x000fe400000001ff */
[----:B------:R-:W-:Y:S01]  /*5d70*/  IMAD.SHL.U32 R2, R60, 0x2, RZ ;  /* 0x000000023c027824 */ /* 0x000fe200078e00ff */
[----:B------:R-:W-:Y:S01]  /*5d80*/  UMOV UR43, 0x400 ;  /* 0x00000400002b7882 */ /* 0x000fe20000000000 */
[----:B------:R-:W1:Y:S01]  /*5d90*/  LDCU.64 UR4, c[0x0][0x890] ;  /* 0x00011200ff0477ac */ /* 0x000e620008000a00 */
[----:B------:R-:W2:Y:S01]  /*5da0*/  LDC.64 R42, c[0x0][0x8b0] ;  /* 0x00022c00ff2a7b82 */ /* 0x000ea20000000a00 */
[----:B------:R-:W-:Y:S01]  /*5db0*/  IMAD.SHL.U32 R6, R47, 0x200, RZ ;  /* 0x000002002f067824 */ /* 0x000fe200078e00ff */
[C---:B------:R-:W-:Y:S01]  /*5dc0*/  LOP3.LUT R7, R45.reuse, 0x40, RZ, 0xc0, !PT ;  /* 0x000000402d077812 */ /* 0x040fe200078ec0ff */
[----:B------:R-:W-:Y:S01]  /*5dd0*/  ULEA UR43, UR47, UR43, 0x18 ;  /* 0x0000002b2f2b7291 */ /* 0x000fe2000f8ec0ff */
[----:B------:R-:W-:Y:S01]  /*5de0*/  LOP3.LUT R44, R45, 0x5b0, RZ, 0xc0, !PT ;  /* 0x000005b02d2c7812 */ /* 0x000fe200078ec0ff */
[----:B------:R-:W-:Y:S01]  /*5df0*/  IMAD.MOV.U32 R22, RZ, RZ, RZ ;  /* 0x000000ffff167224 */ /* 0x000fe200078e00ff */
[----:B------:R-:W-:Y:S01]  /*5e00*/  LOP3.LUT R3, R3, 0x200000, RZ, 0xc0, !PT ;  /* 0x0020000003037812 */ /* 0x000fe200078ec0ff */
[----:B------:R-:W-:Y:S01]  /*5e10*/  IMAD.MOV.U32 R58, RZ, RZ, RZ ;  /* 0x000000ffff3a7224 */ /* 0x000fe200078e00ff */
[----:B------:R-:W3:Y:S01]  /*5e20*/  LDC.64 R40, c[0x0][0x8a8] ;  /* 0x00022a00ff287b82 */ /* 0x000ee20000000a00 */
[----:B------:R-:W-:Y:S01]  /*5e30*/  LOP3.LUT R2, R7, 0x8, R2, 0xf8, !PT ;  /* 0x0000000807027812 */ /* 0x000fe200078ef802 */
[----:B------:R-:W-:Y:S01]  /*5e40*/  IMAD.MOV.U32 R55, RZ, RZ, RZ ;  /* 0x000000ffff377224 */ /* 0x000fe200078e00ff */
[----:B------:R-:W-:Y:S01]  /*5e50*/  LOP3.LUT R44, R44, 0x200, R6, 0xf8, !PT ;  /* 0x000002002c2c7812 */ /* 0x000fe200078ef806 */
[----:B------:R-:W4:Y:S01]  /*5e60*/  LDCU UR60, c[0x0][0x370] ;  /* 0x00006e00ff3c77ac */ /* 0x000f220008000800 */
[----:B------:R-:W-:-:S02]  /*5e70*/  LOP3.LUT R23, R3, 0x400000, R23, 0xf8, !PT ;  /* 0x0040000003177812 */ /* 0x000fc400078ef817 */
[----:B------:R-:W-:Y:S01]  /*5e80*/  LOP3.LUT P0, RZ, R45, 0x40, RZ, 0xc0, !PT ;  /* 0x000000402dff7812 */ /* 0x000fe2000780c0ff */
[----:B------:R-:W4:Y:S01]  /*5e90*/  LDS R0, [UR43+0x160] ;  /* 0x0001602bff007984 */ /* 0x000f220008000800 */
[----:B-1----:R-:W-:Y:S01]  /*5ea0*/  IMAD.U32 R49, RZ, RZ, UR4 ;  /* 0x00000004ff317e24 */ /* 0x002fe2000f8e00ff */
[----:B------:R-:W-:Y:S01]  /*5eb0*/  UIADD3 UR4, UPT, UPT, UR43, 0x200, URZ ;  /* 0x000002002b047890 */ /* 0x000fe2000fffe0ff */
[----:B------:R-:W-:Y:S01]  /*5ec0*/  LOP3.LUT R44, R44, R2, RZ, 0xfc, !PT ;  /* 0x000000022c2c7212 */ /* 0x000fe200078efcff */
[----:B------:R-:W-:Y:S01]  /*5ed0*/  IMAD.U32 R48, RZ, RZ, UR5 ;  /* 0x00000005ff307e24 */ /* 0x000fe2000f8e00ff */
[----:B------:R-:W-:Y:S01]  /*5ee0*/  P2R R2, PR, RZ, 0x1 ;  /* 0x00000001ff027803 */ /* 0x000fe20000000000 */
[----:B------:R-:W1:Y:S01]  /*5ef0*/  LDCU UR42, c[0x0][0xb0c] ;  /* 0x00016180ff2a77ac */ /* 0x000e620008000800 */
[----:B------:R-:W-:Y:S01]  /*5f00*/  LOP3.LUT R60, R60, 0x60, RZ, 0xc0, !PT ;  /* 0x000000603c3c7812 */ /* 0x000fe200078ec0ff */
[----:B------:R-:W-:Y:S01]  /*5f10*/  IMAD.U32 R52, RZ, RZ, UR4 ;  /* 0x00000004ff347e24 */ /* 0x000fe2000f8e00ff */
[----:B------:R-:W-:Y:S01]  /*5f20*/  MOV R57, RZ ;  /* 0x000000ff00397202 */ /* 0x000fe20000000f00 */
[----:B------:R-:W1:Y:S01]  /*5f30*/  LDCU UR39, c[0x0][0xb30] ;  /* 0x00016600ff2777ac */ /* 0x000e620008000800 */
[----:B------:R-:W1:Y:S01]  /*5f40*/  LDCU.64 UR54, c[0x0][0x888] ;  /* 0x00011100ff3677ac */ /* 0x000e620008000a00 */
[----:B------:R-:W1:Y:S01]  /*5f50*/  LDCU.64 UR40, c[0x0][0xb28] ;  /* 0x00016500ff2877ac */ /* 0x000e620008000a00 */
[----:B------:R-:W1:Y:S01]  /*5f60*/  LDCU.128 UR56, c[0x0][0xb10] ;  /* 0x00016200ff3877ac */ /* 0x000e620008000c00 */
[----:B------:R-:W1:Y:S01]  /*5f70*/  LDCU UR53, c[0x0][0x374] ;  /* 0x00006e80ff3577ac */ /* 0x000e620008000800 */
[----:B------:R-:W-:Y:S01]  /*5f80*/  UMOV UR52, URZ ;  /* 0x000000ff00347c82 */ /* 0x000fe20008000000 */
[----:B------:R-:W-:Y:S01]  /*5f90*/  UMOV UR46, URZ ;  /* 0x000000ff002e7c82 */ /* 0x000fe20008000000 */
[----:B-1234-:R-:W-:-:S07]  /*5fa0*/  IMAD.IADD R23, R0, 0x1, R23 ;  /* 0x0000000100177824 */ /* 0x01efce00078e0217 */
.L_x_148:
[----:B------:R-:W-:Y:S02]  /*5fb0*/  LEA R3, R55, UR43, 0x3 ;  /* 0x0000002b37037c11 */ /* 0x000fe4000f8e18ff */
[----:B------:R-:W-:Y:S02]  /*5fc0*/  SHF.L.U32 R0, R57, 0x1f, RZ ;  /* 0x0000001f39007819 */ /* 0x000fe400000006ff */
[----:B-1----:R-:W-:Y:S02]  /*5fd0*/  LEA R4, R55, UR43, 0x4 ;  /* 0x0000002b37047c11 */ /* 0x002fe4000f8e20ff */
[----:B------:R-:W1:Y:S02]  /*5fe0*/  SYNCS.PHASECHK.TRANS64.TRYWAIT P0, [R3+URZ+0xb0], R0 ;  /* 0x0000b000030075a7 */ /* 0x000e6400080011ff */
[----:B-1----:R-:W-:Y:S05]  /*5ff0*/  @!P0 BRA `(.L_x_105) ;  /* 0x0000003c00ec8947 */ /* 0x002fea0003800000 */
.L_x_203:
[----:B------:R-:W2:Y:S01]  /*6000*/  LDS.128 R4, [R4+0x140] ;  /* 0x0001400004047984 */ /* 0x000ea20000000c00 */
[----:B------:R-:W-:Y:S01]  /*6010*/  UISETP.GE.AND UP0, UPT, UR45, 0x1, UPT ;  /* 0x000000012d00788c */ /* 0x000fe2000bf06270 */
[----:B------:R-:W-:Y:S01]  /*6020*/  @!PT LDS RZ, [RZ] ;  /* 0x00000000fffff984 */ /* 0x000fe20000000800 */
[----:B------:R-:W-:Y:S01]  /*6030*/  @!PT LDS RZ, [RZ] ;  /* 0x00000000fffff984 */ /* 0x000fe20000000800 */
[----:B------:R-:W-:Y:S01]  /*6040*/  @!PT LDS RZ, [RZ] ;  /* 0x00000000fffff984 */ /* 0x000fe20000000800 */
[----:B------:R-:W-:Y:S01]  /*6050*/  @!PT LDS RZ, [RZ] ;  /* 0x00000000fffff984 */ /* 0x000fe20000000800 */
[----:B------:R3:W-:Y:S06]  /*6060*/  MEMBAR.ALL.CTA ;  /* 0x0000000000007992 */ /* 0x0007ec0000008000 */
[----:B---3--:R-:W3:Y:S01]  /*6070*/  FENCE.VIEW.ASYNC.S ;  /* 0x00000000000073c6 */ /* 0x008ee20000000000 */
[----:B--2---:R-:W-:Y:S11]  /*6080*/  LOP3.LUT P0, RZ, R6, 0x1, RZ, 0xc0, !PT ;  /* 0x0000000106ff7812 */ /* 0x004ff6000780c0ff */
[----:B------:R-:W-:Y:S02]  /*6090*/  @!UPT UIADD3 URZ, UPT, UPT, URZ, URZ, URZ ;  /* 0x000000fffffff290 */ /* 0x000fe4000fffe0ff */
[----:B---3--:R-:W-:Y:S01]  /*60a0*/  VOTEU.ANY UP1, P0 ;  /* 0x0000000000ff7886 */ /* 0x008fe20000020100 */
[----:B------:R-:W-:Y:S01]  /*60b0*/  PLOP3.LUT P0, PT, PT, PT, UP1, 0x80, 0x8 ;  /* 0x000000000008781c */ /* 0x000fe20003f0f018 */
[----:B------:R-:W-:Y:S11]  /*60c0*/  UP2UR UR62, UPR, URZ, 0x2 ;  /* 0x00000002ff3e7883 */ /* 0x000ff60008000000 */
[----:B------:R-:W-:Y:S01]  /*60d0*/  @!UPT UIADD3 URZ, UPT, UPT, URZ, URZ, URZ ;  /* 0x000000fffffff290 */ /* 0x000fe2000fffe0ff */
[----:B-1----:R-:W-:Y:S02]  /*60e0*/  @P0 SHF.R.U32.HI R0, RZ, 0x10, R5 ;  /* 0x00000010ff000819 */ /* 0x002fe40000011605 */
        /* <DEDUP_REMOVED lines=12> */
[----:B------:R-:W2:Y:S01]  /*61b0*/  LDCU UR12, c[0x0][0xb20] ;  /* 0x00016400ff0c77ac */ /* 0x000ea20008000800 */
[----:B------:R-:W-:Y:S02]  /*61c0*/  UIMAD.WIDE.U32 UR4, UR53, UR59, URZ ;  /* 0x0000003b350472a5 */ /* 0x000fe4000f8e00ff */
[----:B------:R-:W-:Y:S02]  /*61d0*/  UIMAD.WIDE.U32 UR6, UR60, UR56, URZ ;  /* 0x000000383c0672a5 */ /* 0x000fe4000f8e00ff */
[----:B------:R-:W-:Y:S02]  /*61e0*/  UISETP.NE.AND UP0, UPT, UR58, 0x1, UPT ;  /* 0x000000013a00788c */ /* 0x000fe4000bf05270 */
[----:B------:R-:W-:Y:S02]  /*61f0*/  UIMAD.WIDE.U32 UR8, UR37, UR59, URZ ;  /* 0x0000003b250872a5 */ /* 0x000fe4000f8e00ff */
[----:B------:R-:W-:Y:S02]  /*6200*/  UIMAD.WIDE.U32 UR10, UR38, UR56, URZ ;  /* 0x00000038260a72a5 */ /* 0x000fe4000f8e00ff */
[----:B------:R-:W-:Y:S02]  /*6210*/  UISETP.NE.AND UP1, UPT, UR42, 0x1, UPT ;  /* 0x000000012a00788c */ /* 0x000fe4000bf25270 */
[----:B------:R-:W-:Y:S01]  /*6220*/  UISETP.NE.AND UP2, UPT, UR45, 0x1, UPT ;  /* 0x000000012d00788c */ /* 0x000fe2000bf45270 */
[----:B------:R-:W-:Y:S02]  /*6230*/  UMOV UR4, UR5 ;  /* 0x0000000500047c82 */ /* 0x000fe40008000000 */
[----:B--2---:R-:W-:Y:S03]  /*6240*/  USHF.R.U32.HI UR5, URZ, UR12, UR4 ;  /* 0x0000000cff057299 */ /* 0x004fe60008011604 */
[----:B------:R-:W-:Y:S02]  /*6250*/  UMOV UR4, UR7 ;  /* 0x0000000700047c82 */ /* 0x000fe40008000000 */
[----:B------:R-:W-:Y:S02]  /*6260*/  USHF.R.U32.HI UR7, URZ, UR57, UR4 ;  /* 0x00000039ff077299 */ /* 0x000fe40008011604 */
[----:B------:R-:W-:Y:S02]  /*6270*/  USEL UR4, UR53, UR5, !UP0 ;  /* 0x0000000535047287 */ /* 0x000fe4000c000000 */
[----:B------:R-:W-:Y:S01]  /*6280*/  USEL UR7, UR60, UR7, !UP1 ;  /* 0x000000073c077287 */ /* 0x000fe2000c800000 */
[----:B------:R-:W-:Y:S01]  /*6290*/  UMOV UR5, UR9 ;  /* 0x0000000900057c82 */ /* 0x000fe20008000000 */
[----:B------:R-:W-:Y:S02]  /*62a0*/  UIMAD.WIDE.U32 UR8, UR4, UR40, URZ ;  /* 0x00000028040872a5 */ /* 0x000fe4000f8e00ff */
[----:B------:R-:W-:Y:S03]  /*62b0*/  USHF.R.U32.HI UR6, URZ, UR12, UR5 ;  /* 0x0000000cff067299 */ /* 0x000fe60008011605 */
[----:B------:R-:W-:Y:S01]  /*62c0*/  UMOV UR5, UR11 ;  /* 0x0000000b00057c82 */ /* 0x000fe20008000000 */
[----:B------:R-:W-:Y:S02]  /*62d0*/  UIMAD.WIDE.U32 UR10, UR7, UR40, URZ ;  /* 0x00000028070a72a5 */ /* 0x000fe4000f8e00ff */
[----:B------:R-:W-:Y:S02]  /*62e0*/  USHF.R.U32.HI UR12, URZ, UR57, UR5 ;  /* 0x00000039ff0c7299 */ /* 0x000fe40008011605 */
[----:B------:R-:W-:Y:S01]  /*62f0*/  USEL UR6, UR37, UR6, !UP0 ;  /* 0x0000000625067287 */ /* 0x000fe2000c000000 */
[----:B------:R-:W-:Y:S02]  /*6300*/  UMOV UR5, UR9 ;  /* 0x0000000900057c82 */ /* 0x000fe40008000000 */
[----:B------:R-:W-:Y:S01]  /*6310*/  UMOV UR10, UR11 ;  /* 0x0000000b000a7c82 */ /* 0x000fe20008000000 */
[----:B------:R-:W-:Y:S02]  /*6320*/  @UP2 USHF.R.U32.HI UR4, URZ, UR41, UR5 ;  /* 0x00000029ff042299 */ /* 0x000fe40008011605 */
[----:B------:R-:W-:Y:S02]  /*6330*/  @UP2 USHF.R.U32.HI UR7, URZ, UR41, UR10 ;  /* 0x00000029ff072299 */ /* 0x000fe4000801160a */
[----:B------:R-:W-:Y:S02]  /*6340*/  UIMAD UR4, UR45, UR4, URZ ;  /* 0x000000042d0472a4 */ /* 0x000fe4000f8e02ff */
[----:B------:R-:W-:Y:S02]  /*6350*/  UIMAD.WIDE.U32 UR10, UR6, UR40, URZ ;  /* 0x00000028060a72a5 */ /* 0x000fe4000f8e00ff */
[----:B------:R-:W-:Y:S02]  /*6360*/  USEL UR5, UR38, UR12, !UP1 ;  /* 0x0000000c26057287 */ /* 0x000fe4000c800000 */
[----:B------:R-:W-:Y:S02]  /*6370*/  UIMAD UR8, UR45, UR7, URZ ;  /* 0x000000072d0872a4 */ /* 0x000fe4000f8e02ff */
[----:B------:R-:W-:Y:S03]  /*6380*/  UISETP.GE.AND UP0, UPT, UR6, UR4, UPT ;  /* 0x000000040600728c */ /* 0x000fe6000bf06270 */
[----:B------:R-:W-:Y:S01]  /*6390*/  UMOV UR4, UR11 ;  /* 0x0000000b00047c82 */ /* 0x000fe20008000000 */
[----:B------:R-:W-:Y:S02]  /*63a0*/  UISETP.GE.OR UP0, UPT, UR5, UR8, UP0 ;  /* 0x000000080500728c */ /* 0x000fe40008706670 */
[----:B------:R-:W-:Y:S02]  /*63b0*/  USHF.R.U32.HI UR4, URZ, UR41, UR4 ;  /* 0x00000029ff047299 */ /* 0x000fe40008011604 */
[----:B------:R-:W-:Y:S02]  /*63c0*/  UIMAD.WIDE.U32 UR8, UR5, UR40, URZ ;  /* 0x00000028050872a5 */ /* 0x000fe4000f8e00ff */
[----:B------:R-:W-:Y:S02]  /*63d0*/  USEL UR11, UR6, UR4, !UP2 ;  /* 0x00000004060b7287 */ /* 0x000fe4000d000000 */
[----:B------:R-:W-:Y:S02]  /*63e0*/  UIADD3 UR8, UPT, UPT, -UR5, URZ, URZ ;  /* 0x000000ff05087290 */ /* 0x000fe4000fffe1ff */
[----:B------:R-:W-:Y:S01]  /*63f0*/  UIADD3 UR10, UPT, UPT, -UR11, URZ, URZ ;  /* 0x000000ff0b0a7290 */ /* 0x000fe2000fffe1ff */
[----:B------:R-:W-:Y:S01]  /*6400*/  @!UP0 UMOV UR4, UR9 ;  /* 0x0000000900048c82 */ /* 0x000fe20008000000 */
[----:B------:R-:W-:Y:S02]  /*6410*/  UIADD3 UR9, UPT, UPT, -UR6, URZ, URZ ;  /* 0x000000ff06097290 */ /* 0x000fe4000fffe1ff */
[----:B------:R-:W-:Y:S02]  /*6420*/  @!UP0 USHF.R.U32.HI UR4, URZ, UR41, UR4 ;  /* 0x00000029ff048299 */ /* 0x000fe40008011604 */
[----:B------:R-:W-:Y:S02]  /*6430*/  UIMAD UR10, UR45, UR10, UR6 ;  /* 0x0000000a2d0a72a4 */ /* 0x000fe4000f8e0206 */
[----:B------:R-:W-:Y:S04]  /*6440*/  @!UP0 USEL UR4, UR5, UR4, !UP2 ;  /* 0x0000000405048287 */ /* 0x000fe8000d000000 */
[----:B------:R-:W-:Y:S02]  /*6450*/  @!UP0 UIMAD UR10, UR7, UR10, UR4 ;  /* 0x0000000a070a82a4 */ /* 0x000fe4000f8e0204 */
[----:B------:R-:W-:Y:S02]  /*6460*/  @!UP0 UIADD3 UR11, UPT, UPT, UR11, -UR4, URZ ;  /* 0x800000040b0b8290 */ /* 0x000fe4000fffe0ff */
[----:B------:R-:W-:Y:S02]  /*6470*/  UIMAD UR7, UR42, UR8, UR38 ;  /* 0x000000082a0772a4 */ /* 0x000fe4000f8e0226 */
[----:B------:R-:W-:Y:S02]  /*6480*/  @!UP0 UIMAD UR6, UR11, UR45, UR5 ;  /* 0x0000002d0b0682a4 */ /* 0x000fe4000f8e0205 */
[----:B------:R-:W-:Y:S01]  /*6490*/  UIMAD UR4, UR58, UR9, UR37 ;  /* 0x000000093a0472a4 */ /* 0x000fe2000f8e0225 */
[----:B------:R-:W-:Y:S02]  /*64a0*/  @!UP0 UMOV UR5, UR10 ;  /* 0x0000000a00058c82 */ /* 0x000fe40008000000 */
[----:B------:R-:W-:Y:S02]  /*64b0*/  UIMAD UR38, UR5, UR42, UR7 ;  /* 0x0000002a052672a4 */ /* 0x000fe4000f8e0207 */
[----:B------:R-:W-:Y:S11]  /*64c0*/  UIMAD UR37, UR6, UR58, UR4 ;  /* 0x0000003a062572a4 */ /* 0x000ff6000f8e0204 */
[----:B------:R-:W-:Y:S01]  /*64d0*/  @!UPT UIADD3 URZ, UPT, UPT, URZ, URZ, URZ ;  /* 0x000000fffffff290 */ /* 0x000fe2000fffe0ff */
.L_x_106:
[----:B------:R-:W-:Y:S01]  /*64e0*/  UISETP.NE.AND UP0, UPT, UR39, 0x1, UPT ;  /* 0x000000012700788c */ /* 0x000fe2000bf05270 */
[----:B------:R-:W-:Y:S01]  /*64f0*/  LOP3.LUT P0, RZ, R52, 0x90, RZ, 0xc0, !PT ;  /* 0x0000009034ff7812 */ /* 0x000fe2000780c0ff */
[----:B------:R-:W-:Y:S01]  /*6500*/  USHF.L.U32 UR50, UR27, 0x6, URZ ;  /* 0x000000061b327899 */ /* 0x000fe200080006ff */
[----:B------:R-:W-:Y:S01]  /*6510*/  BSSY.RECONVERGENT B6, `(.L_x_107) ;  /* 0x0000034000067945 */ /* 0x000fe20003800200 */
[----:B------:R-:W-:Y:S01]  /*6520*/  USHF.L.U32 UR49, UR26, 0x7, URZ ;  /* 0x000000071a317899 */ /* 0x000fe200080006ff */
[----:B------:R-:W-:Y:S06]  /*6530*/  IADD3 R55, PT, PT, R55, 0x1, RZ ;  /* 0x0000000137377810 */ /* 0x000fec0007ffe0ff */
[----:B------:R-:W2:Y:S01]  /*6540*/  @!UP0 LDCU.128 UR12, c[0x0][0xb10] ;  /* 0x00016200ff0c87ac */ /* 0x000ea20008000c00 */
[----:B------:R-:W3:Y:S01]  /*6550*/  @!UP0 LDCU UR5, c[0x0][0xb0c] ;  /* 0x00016180ff0587ac */ /* 0x000ee20008000800 */
[----:B------:R-:W4:Y:S01]  /*6560*/  @!UP0 LDCU UR10, c[0x0][0xb20] ;  /* 0x00016400ff0a87ac */ /* 0x000f220008000800 */
[----:B--2---:R-:W-:Y:S02]  /*6570*/  UIMAD.WIDE.U32 UR8, UR38, UR12, URZ ;  /* 0x0000000c260872a5 */ /* 0x004fe4000f8e00ff */
[----:B------:R-:W-:Y:S02]  /*6580*/  UIMAD.WIDE.U32 UR6, UR37, UR15, URZ ;  /* 0x0000000f250672a5 */ /* 0x000fe4000f8e00ff */
[----:B------:R-:W-:Y:S03]  /*6590*/  @!UP0 UISETP.NE.AND UP1, UPT, UR14, 0x1, UPT ;  /* 0x000000010e00888c */ /* 0x000fe6000bf25270 */
[----:B------:R-:W-:Y:S01]  /*65a0*/  @!UP0 UMOV UR4, UR9 ;  /* 0x0000000900048c82 */ /* 0x000fe20008000000 */
[----:B---3--:R-:W-:Y:S02]  /*65b0*/  @!UP0 UISETP.NE.AND UP2, UPT, UR5, 0x1, UPT ;  /* 0x000000010500888c */ /* 0x008fe4000bf45270 */
[----:B------:R-:W-:Y:S01]  /*65c0*/  @!UP0 USHF.R.U32.HI UR4, URZ, UR13, UR4 ;  /* 0x0000000dff048299 */ /* 0x000fe20008011604 */
[----:B------:R-:W-:Y:S02]  /*65d0*/  @!UP0 UMOV UR6, UR7 ;  /* 0x0000000700068c82 */ /* 0x000fe40008000000 */
[----:B----4-:R-:W-:Y:S02]  /*65e0*/  @!UP0 USHF.R.U32.HI UR6, URZ, UR10, UR6 ;  /* 0x0000000aff068299 */ /* 0x010fe40008011606 */
[----:B------:R-:W-:Y:S02]  /*65f0*/  @!UP0 USEL UR7, UR38, UR4, !UP2 ;  /* 0x0000000426078287 */ /* 0x000fe4000d000000 */
[----:B------:R-:W-:Y:S04]  /*6600*/  @!UP0 USEL UR6, UR37, UR6, !UP1 ;  /* 0x0000000625068287 */ /* 0x000fe8000c800000 */
[----:B------:R-:W-:Y:S02]  /*6610*/  @!UP0 UIADD3 UR4, UPT, UPT, -UR7, UR6, URZ ;  /* 0x0000000607048290 */ /* 0x000fe4000fffe1ff */
[----:B------:R-:W-:Y:S02]  /*6620*/  @!UP0 UIADD3 UR6, UPT, UPT, UR7, -UR6, URZ ;  /* 0x8000000607068290 */ /* 0x000fe4000fffe0ff */
[----:B------:R-:W-:Y:S02]  /*6630*/  @!UP0 UIMAD UR38, UR4, UR5, UR38 ;  /* 0x00000005042682a4 */ /* 0x000fe4000f8e0226 */
[----:B------:R-:W-:Y:S01]  /*6640*/  @!UP0 UIMAD UR37, UR6, UR14, UR37 ;  /* 0x0000000e062582a4 */ /* 0x000fe2000f8e0225 */
[----:B------:R-:W-:Y:S11]  /*6650*/  @!P0 BRA `(.L_x_108) ;  /* 0x00000000007c8947 */ /* 0x000ff60003800000 */
[----:B------:R-:W2:Y:S01]  /*6660*/  LDCU.64 UR8, c[0x4][0x80] ;  /* 0x01001000ff0877ac */ /* 0x000ea20008000a00 */
[----:B------:R-:W-:Y:S01]  /*6670*/  MOV R2, 0x0 ;  /* 0x0000000000027802 */ /* 0x000fe20000000f00 */
[----:B------:R-:W-:Y:S02]  /*6680*/  HFMA2 R12, -RZ, RZ, 0, 5.9604644775390625e-08 ;  /* 0x00000001ff0c7431 */ /* 0x000fe400000001ff */
[----:B------:R-:W-:Y:S01]  /*6690*/  IMAD.MOV.U32 R8, RZ, RZ, 0x70 ;  /* 0x00000070ff087424 */ /* 0x000fe200078e00ff */
[----:B------:R3:W4:Y:S01]  /*66a0*/  LDC.64 R14, c[0x4][R2] ;  /* 0x01000000020e7b82 */ /* 0x0007220000000a00 */
[----:B------:R-:W1:Y:S01]  /*66b0*/  LDCU.64 UR6, c[0x4][0x88] ;  /* 0x01001100ff0677ac */ /* 0x000e620008000a00 */
[----:B------:R-:W-:Y:S01]  /*66c0*/  IMAD.MOV.U32 R13, RZ, RZ, RZ ;  /* 0x000000ffff0d7224 */ /* 0x000fe200078e00ff */
[----:B------:R-:W1:Y:S01]  /*66d0*/  LDCU.64 UR4, c[0x4][0x8] ;  /* 0x01000100ff0477ac */ /* 0x000e620008000a00 */
[----:B--2---:R-:W-:Y:S01]  /*66e0*/  MOV R5, UR9 ;  /* 0x0000000900057c02 */ /* 0x004fe20008000f00 */
[----:B------:R-:W-:Y:S01]  /*66f0*/  IMAD.U32 R4, RZ, RZ, UR8 ;  /* 0x00000008ff047e24 */ /* 0x000fe2000f8e00ff */
[----:B-1----:R-:W-:Y:S01]  /*6700*/  MOV R7, UR7 ;  /* 0x0000000700077c02 */ /* 0x002fe20008000f00 */
[----:B------:R-:W-:Y:S01]  /*6710*/  IMAD.U32 R6, RZ, RZ, UR6 ;  /* 0x00000006ff067e24 */ /* 0x000fe2000f8e00ff */
[----:B------:R-:W-:Y:S01]  /*6720*/  MOV R11, UR5 ;  /* 0x00000005000b7c02 */ /* 0x000fe20008000f00 */
[----:B------:R-:W-:Y:S02]  /*6730*/  IMAD.U32 R10, RZ, RZ, UR4 ;  /* 0x00000004ff0a7e24 */ /* 0x000fe4000f8e00ff */
[----:B------:R-:W-:Y:S07]  /*6740*/  LEPC R20, `(.L_x_109) ;  /* 0x000000001014794e */ /* 0x000fee0000000000 */
[----:B---345:R-:W-:Y:S05]  /*6750*/  CALL.ABS.NOINC R14 ;  /* 0x000000000e007343 */ /* 0x038fea0003c00000 */
.L_x_109:
[----:B------:R-:W1:Y:S01]  /*6760*/  LDCU.64 UR8, c[0x4][0x80] ;  /* 0x01001000ff0877ac */ /* 0x000e620008000a00 */
[----:B------:R-:W2:Y:S01]  /*6770*/  LDC.64 R2, c[0x4][R2] ;  /* 0x0100000002027b82 */ /* 0x000ea20000000a00 */
[----:B------:R-:W-:Y:S02]  /*6780*/  HFMA2 R12, -RZ, RZ, 0, 5.9604644775390625e-08 ;  /* 0x00000001ff0c7431 */ /* 0x000fe400000001ff */
[----:B------:R-:W-:Y:S02]  /*6790*/  IMAD.MOV.U32 R8, RZ, RZ, 0x70 ;  /* 0x00000070ff087424 */ /* 0x000fe400078e00ff */
[----:B------:R-:W-:Y:S01]  /*67a0*/  IMAD.MOV.U32 R13, RZ, RZ, RZ ;  /* 0x000000ffff0d7224 */ /* 0x000fe200078e00ff */
[----:B------:R-:W3:Y:S01]  /*67b0*/  LDCU.64 UR6, c[0x4][0x88] ;  /* 0x01001100ff0677ac */ /* 0x000ee20008000a00 */
[----:B------:R-:W4:Y:S01]  /*67c0*/  LDCU.64 UR4, c[0x4][0x8] ;  /* 0x01000100ff0477ac */ /* 0x000f220008000a00 */
[----:B-1----:R-:W-:Y:S02]  /*67d0*/  MOV R4, UR8 ;  /* 0x0000000800047c02 */ /* 0x002fe40008000f00 */
[----:B------:R-:W-:Y:S02]  /*67e0*/  MOV R5, UR9 ;  /* 0x0000000900057c02 */ /* 0x000fe40008000f00 */
[----:B---3--:R-:W-:Y:S01]  /*67f0*/  MOV R7, UR7 ;  /* 0x0000000700077c02 */ /* 0x008fe20008000f00 */
[----:B------:R-:W-:Y:S01]  /*6800*/  IMAD.U32 R6, RZ, RZ, UR6 ;  /* 0x00000006ff067e24 */ /* 0x000fe2000f8e00ff */
[----:B----4-:R-:W-:Y:S01]  /*6810*/  MOV R11, UR5 ;  /* 0x00000005000b7c02 */ /* 0x010fe20008000f00 */
[----:B------:R-:W-:Y:S02]  /*6820*/  IMAD.U32 R10, RZ, RZ, UR4 ;  /* 0x00000004ff0a7e24 */ /* 0x000fe4000f8e00ff */
[----:B------:R-:W-:Y:S07]  /*6830*/  LEPC R20, `(.L_x_108) ;  /* 0x000000001014794e */ /* 0x000fee0000000000 */
[----:B--2---:R-:W-:Y:S05]  /*6840*/  CALL.ABS.NOINC R2 ;  /* 0x0000000002007343 */ /* 0x004fea0003c00000 */
.L_x_108:
[----:B------:R-:W-:Y:S05]  /*6850*/  BSYNC.RECONVERGENT B6 ;  /* 0x0000000000067941 */ /* 0x000fea0003800200 */
.L_x_107:
[----:B------:R-:W-:Y:S02]  /*6860*/  R2UR UR6, R51 ;  /* 0x00000000330672ca */ /* 0x000fe400000e0000 */
[----:B------:R-:W-:Y:S02]  /*6870*/  R2UR UR5, R49 ;  /* 0x00000000310572ca */ /* 0x000fe400000e0000 */
[----:B------:R-:W-:Y:S02]  /*6880*/  R2UR UR4, R48 ;  /* 0x00000000300472ca */ /* 0x000fe400000e0000 */
[----:B------:R-:W-:Y:S02]  /*6890*/  ISETP.NE.U32.AND P4, PT, R42, RZ, PT ;  /* 0x000000ff2a00720c */ /* 0x000fe40003f85070 */
[----:B------:R-:W-:Y:S02]  /*68a0*/  ISETP.NE.U32.AND P2, PT, RZ, UR54, PT ;  /* 0x00000036ff007c0c */ /* 0x000fe4000bf45070 */
[----:B------:R-:W-:Y:S02]  /*68b0*/  ISETP.NE.AND.EX P4, PT, R43, RZ, PT, P4 ;  /* 0x000000ff2b00720c */ /* 0x000fe40003f85340 */
[----:B------:R-:W-:Y:S01]  /*68c0*/  ISETP.NE.AND.EX P2, PT, RZ, UR55, PT, P2 ;  /* 0x00000037ff007c0c */ /* 0x000fe2000bf45320 */
[----:B------:R-:W-:Y:S02]  /*68d0*/  UISETP.NE.AND UP2, UPT, UR6, URZ, UPT ;  /* 0x000000ff0600728c */ /* 0x000fe4000bf45270 */
[----:B------:R-:W-:Y:S04]  /*68e0*/  UISETP.NE.U32.AND UP0, UPT, UR5, URZ, UPT ;  /* 0x000000ff0500728c */ /* 0x000fe8000bf05070 */
[----:B------:R-:W-:Y:S01]  /*68f0*/  UISETP.NE.AND.EX UP1, UPT, UR4, URZ, UPT, UP0 ;  /* 0x000000ff0400728c */ /* 0x000fe2000bf25300 */
[----:B------:R-:W-:Y:S01]  /*6900*/  PLOP3.LUT P1, PT, PT, PT, UP2, 0x80, 0x8 ;  /* 0x000000000008781c */ /* 0x000fe20003f2f028 */
[----:B------:R-:W-:Y:S03]  /*6910*/  UPLOP3.LUT UP0, UPT, UPT, UPT, UPT, 0x40, 0x4 ;  /* 0x000000000004789c */ /* 0x000fe60003f0e870 */
[----:B------:R-:W-:Y:S06]  /*6920*/  @UP2 UPLOP3.LUT UP0, UPT, UPT, UPT, UP1, 0x80, 0x8 ;  /* 0x000000000008289c */ /* 0x000fec0003f0f010 */
[----:B------:R-:W-:Y:S01]  /*6930*/  PLOP3.LUT P0, PT, PT, PT, UP0, 0x80, 0x8 ;  /* 0x000000000008781c */ /* 0x000fe20003f0f008 */
[----:B------:R-:W-:Y:S01]  /*6940*/  @!UPT UIADD3 URZ, UPT, UPT, URZ, URZ, URZ ;  /* 0x000000fffffff290 */ /* 0x000fe2000fffe0ff */
[----:B------:R-:W-:Y:S11]  /*6950*/  BRA.U !UP1, `(.L_x_110) ;  /* 0x0000000109407547 */ /* 0x000ff6000b800000 */
[----:B------:R-:W-:Y:S01]  /*6960*/  UISETP.NE.U32.AND UP0, UPT, UR54, URZ, UPT ;  /* 0x000000ff3600728c */ /* 0x000fe2000bf05070 */
[----:B------:R-:W-:Y:S01]  /*6970*/  R2UR UR6, R49 ;  /* 0x00000000310672ca */ /* 0x000fe200000e0000 */
[----:B------:R-:W2:Y:S01]  /*6980*/  LDCU.64 UR8, c[0x0][0x358] ;  /* 0x00006b00ff0877ac */ /* 0x000ea20008000a00 */
[----:B------:R-:W-:Y:S02]  /*6990*/  HFMA2 R46, -RZ, RZ, 0, 5.9604644775390625e-08 ;  /* 0x00000001ff2e7431 */ /* 0x000fe400000001ff */
[----:B-1----:R-:W-:Y:S01]  /*69a0*/  IMAD.MOV.U32 R0, RZ, RZ, 0x1 ;  /* 0x00000001ff007424 */ /* 0x002fe200078e00ff */
[----:B------:R-:W-:Y:S06]  /*69b0*/  UISETP.NE.AND.EX UP0, UPT, UR55, URZ, UPT, UP0 ;  /* 0x000000ff3700728c */ /* 0x000fec000bf05300 */
[----:B------:R-:W-:Y:S05]  /*69c0*/  PLOP3.LUT P3, PT, PT, PT, UP0, 0x80, 0x8 ;  /* 0x000000000008781c */ /* 0x000fea0003f6f008 */
[----:B------:R-:W1:Y:S01]  /*69d0*/  @UP0 LDCU.64 UR4, c[0x0][0x888] ;  /* 0x00011100ff0407ac */ /* 0x000e620008000a00 */
[----:B------:R-:W-:Y:S07]  /*69e0*/  @UP0 UIMAD UR6, UR36, UR6, URZ ;  /* 0x00000006240602a4 */ /* 0x000fee000f8e02ff */
[----:B------:R-:W-:Y:S01]  /*69f0*/  @!P3 PRMT R46, R0, 0x7610, R46 ;  /* 0x00007610002eb816 */ /* 0x000fe2000000002e */
[----:B-1----:R-:W-:Y:S06]  /*6a00*/  @UP0 UIMAD.WIDE UR4, UR6, 0x4, UR4 ;  /* 0x00000004060408a5 */ /* 0x002fec000f8e0204 */
[----:B------:R-:W-:Y:S02]  /*6a10*/  IMAD.U32 R2, RZ, RZ, UR4 ;  /* 0x00000004ff027e24 */ /* 0x000fe4000f8e00ff */
[----:B------:R-:W-:Y:S03]  /*6a20*/  IMAD.U32 R3, RZ, RZ, UR5 ;  /* 0x00000005ff037e24 */ /* 0x000fe6000f8e00ff */
[----:B------:R-:W1:Y:S02]  /*6a30*/  @!UP0 LDCU UR4, c[0x0][0x880] ;  /* 0x00011000ff0487ac */ /* 0x000e640008000800 */
[----:B--2--5:R2:W5:Y:S02]  /*6a40*/  @P3 LDG.E R27, desc[UR8][R2.64] ;  /* 0x00000008021b3981 */ /* 0x024564000c1e1900 */
[----:B-12---:R-:W-:Y:S02]  /*6a50*/  @!P3 MOV R27, UR4 ;  /* 0x00000004001bbc02 */ /* 0x006fe40008000f00 */
.L_x_110:
[----:B------:R-:W-:Y:S05]  /*6a60*/  @!P4 BRA `(.L_x_111) ;  /* 0x000000000024c947 */ /* 0x000fea0003800000 */
[----:B------:R-:W-:Y:S01]  /*6a70*/  ISETP.NE.U32.AND P3, PT, R40, RZ, PT ;  /* 0x000000ff2800720c */ /* 0x000fe20003f65070 */
[----:B------:R-:W2:Y:S03]  /*6a80*/  LDCU.64 UR4, c[0x0][0x358] ;  /* 0x00006b00ff0477ac */ /* 0x000ea60008000a00 */
[----:B------:R-:W-:Y:S11]  /*6a90*/  ISETP.NE.AND.EX P3, PT, R41, RZ, PT, P3 ;  /* 0x000000ff2900720c */ /* 0x000ff60003f65330 */
[----:B------:R-:W-:Y:S02]  /*6aa0*/  @!UPT UIADD3 URZ, UPT, UPT, URZ, URZ, URZ ;  /* 0x000000fffffff290 */ /* 0x000fe4000fffe0ff */
[----:B------:R-:W3:Y:S01]  /*6ab0*/  @P3 LDC.64 R2, c[0x0][0x8a8] ;  /* 0x00022a00ff023b82 */ /* 0x000ee20000000a00 */
[----:B-1----:R-:W-:Y:S04]  /*6ac0*/  @P3 IMAD R0, R42, UR36, RZ ;  /* 0x000000242a003c24 */ /* 0x002fe8000f8e02ff */
[----:B---3--:R-:W-:Y:S05]  /*6ad0*/  @P3 IMAD.WIDE R2, R0, 0x4, R2 ;  /* 0x0000000400023825 */ /* 0x008fea00078e0202 */
[----:B--2--5:R2:W5:Y:S02]  /*6ae0*/  @P3 LDG.E R24, desc[UR4][R2.64] ;  /* 0x0000000402183981 */ /* 0x024564000c1e1900 */
[----:B--2---:R-:W3:Y:S02]  /*6af0*/  @!P3 LDC R24, c[0x0][0x8a0] ;  /* 0x00022800ff18bb82 */ /* 0x004ee40000000800 */
.L_x_111:
[----:B-----5:R-:W-:Y:S01]  /*6b00*/  FSETP.NEU.AND P3, PT, R27, RZ, PT ;  /* 0x000000ff1b00720b */ /* 0x020fe20003f6d000 */
[----:B------:R-:W-:Y:S01]  /*6b10*/  IMAD.SHL.U32 R56, R44, 0x2, RZ ;  /* 0x000000022c387824 */ /* 0x000fe200078e00ff */
[----:B------:R-:W-:Y:S01]  /*6b20*/  SEL R3, RZ, 0xffffffff, P2 ;  /* 0xffffffffff037807 */ /* 0x000fe20001000000 */
[----:B------:R-:W-:Y:S01]  /*6b30*/  BSSY B1, `(.L_x_112) ;  /* 0x0000034000017945 */ /* 0x000fe20003800000 */
[----:B------:R-:W-:Y:S01]  /*6b40*/  @P1 LOP3.LUT P2, RZ, R46, 0xff, RZ, 0xc0, !PT ;  /* 0x000000ff2eff1812 */ /* 0x000fe2000784c0ff */
[----:B------:R-:W-:Y:S01]  /*6b50*/  IMAD.MOV.U32 R63, RZ, RZ, 0x1 ;  /* 0x00000001ff3f7424 */ /* 0x000fe200078e00ff */
[----:B-1----:R-:W-:Y:S01]  /*6b60*/  @P1 SEL R0, RZ, 0xffffffff, P3 ;  /* 0xffffffffff001807 */ /* 0x002fe20001800000 */
[C---:B------:R-:W-:Y:S01]  /*6b70*/  IMAD R25, R22.reuse, 0x40, R23 ;  /* 0x0000004016197824 */ /* 0x040fe200078e0217 */
[----:B------:R-:W-:Y:S01]  /*6b80*/  LOP3.LUT R59, R59, 0x1, RZ, 0x3c, !PT ;  /* 0x000000013b3b7812 */ /* 0x000fe200078e3cff */
[----:B------:R-:W-:Y:S01]  /*6b90*/  IMAD.MOV.U32 R26, RZ, RZ, RZ ;  /* 0x000000ffff1a7224 */ /* 0x000fe200078e00ff */
[C---:B------:R-:W-:Y:S02]  /*6ba0*/  @P0 SEL R0, R3.reuse, R0, !P2 ;  /* 0x0000000003000207 */ /* 0x040fe40005000000 */
[----:B------:R-:W-:Y:S02]  /*6bb0*/  CS2R R38, SRZ ;  /* 0x0000000000267805 */ /* 0x000fe4000001ff00 */
[----:B------:R-:W-:Y:S02]  /*6bc0*/  LEA R53, R22, UR43, 0x3 ;  /* 0x0000002b16357c11 */ /* 0x000fe4000f8e18ff */
[----:B------:R-:W-:Y:S02]  /*6bd0*/  CS2R R36, SRZ ;  /* 0x0000000000247805 */ /* 0x000fe4000001ff00 */
[----:B------:R-:W-:Y:S02]  /*6be0*/  @P1 LOP3.LUT R0, R0, 0x1, RZ, 0xc0, !PT ;  /* 0x0000000100001812 */ /* 0x000fe400078ec0ff */
[----:B------:R-:W-:Y:S02]  /*6bf0*/  CS2R R30, SRZ ;  /* 0x00000000001e7805 */ /* 0x000fe4000001ff00 */
[----:B------:R-:W-:Y:S02]  /*6c00*/  PLOP3.LUT P2, PT, PT, PT, UP1, 0x80, 0x8 ;  /* 0x000000000008781c */ /* 0x000fe40003f4f018 */
[----:B------:R-:W-:Y:S02]  /*6c10*/  CS2R R28, SRZ ;  /* 0x00000000001c7805 */ /* 0x000fe4000001ff00 */
[----:B------:R-:W-:Y:S01]  /*6c20*/  ISETP.NE.U32.OR P6, PT, R0, 0x1, !P1 ;  /* 0x000000010000780c */ /* 0x000fe20004fc5470 */
[----:B------:R-:W-:Y:S01]  /*6c30*/  VIADD R62, R56, UR43 ;  /* 0x0000002b383e7c36 */ /* 0x000fe20008000000 */
[----:B------:R-:W-:Y:S02]  /*6c40*/  LOP3.LUT P4, R54, R46, 0xff, RZ, 0xc0, !PT ;  /* 0x000000ff2e367812 */ /* 0x000fe4000788c0ff */
[----:B------:R-:W-:Y:S02]  /*6c50*/  SEL R2, RZ, 0xffffffff, P3 ;  /* 0xffffffffff027807 */ /* 0x000fe40001800000 */
[----:B------:R-:W-:Y:S03]  /*6c60*/  P2R R61, PR, RZ, 0x40 ;  /* 0x00000040ff3d7803 */ /* 0x000fe60000000000 */
[----:B------:R-:W-:Y:S04]  /*6c70*/  @P2 SEL R2, R3, R2, !P4 ;  /* 0x0000000203022207 */ /* 0x000fe80006000000 */
[----:B------:R-:W-:Y:S02]  /*6c80*/  @P6 SHF.L.U32 R0, R59, 0x1f, RZ ;  /* 0x0000001f3b006819 */ /* 0x000fe400000006ff */
[----:B------:R-:W-:Y:S02]  /*6c90*/  LOP3.LUT R2, R2, 0x1, RZ, 0xc0, !PT ;  /* 0x0000000102027812 */ /* 0x000fe400078ec0ff */
[----:B------:R1:W2:Y:S02]  /*6ca0*/  @P6 SYNCS.PHASECHK.TRANS64.TRYWAIT P1, [UR43+0x60], R0 ;  /* 0x00006000ff0065a7 */ /* 0x0002a4000802112b */
[----:B------:R-:W-:Y:S04]  /*6cb0*/  ISETP.NE.U32.AND P5, PT, R2, 0x1, PT ;  /* 0x000000010200780c */ /* 0x000fe80003fa5070 */
[----:B------:R-:W-:Y:S02]  /*6cc0*/  P2R R64, PR, RZ, 0x20 ;  /* 0x00000020ff407803 */ /* 0x000fe40000000000 */
[----:B-1----:R-:W-:Y:S04]  /*6cd0*/  SHF.L.U32 R0, R58, 0x1f, RZ ;  /* 0x0000001f3a007819 */ /* 0x002fe800000006ff */
[----:B------:R1:W4:Y:S01]  /*6ce0*/  SYNCS.PHASECHK.TRANS64.TRYWAIT P0, [R53+URZ+0xd0], R0 ;  /* 0x0000d000350075a7 */ /* 0x00032200080011ff */
[----:B--2---:R-:W-:Y:S01]  /*6cf0*/  @P6 SEL R63, RZ, 0x1, !P1 ;  /* 0x00000001ff3f6807 */ /* 0x004fe20004800000 */
[----:B-1----:R-:W-:Y:S06]  /*6d00*/  @!P6 BRA `(.L_x_113) ;  /* 0x000000000058e947 */ /* 0x002fec0003800000 */
[C---:B------:R-:W-:Y:S01]  /*6d10*/  VIADD R2, R62.reuse, 0x200 ;  /* 0x000002003e027836 */ /* 0x040fe20000000000 */
[----:B------:R-:W-:Y:S01]  /*6d20*/  LOP3.LUT P6, RZ, R45, 0x40, RZ, 0xc0, !PT ;  /* 0x000000402dff7812 */ /* 0x000fe200078cc0ff */
[----:B------:R-:W-:Y:S01]  /*6d30*/  BSSY B0, `(.L_x_114) ;  /* 0x000000e000007945 */ /* 0x000fe20003800000 */
[----:B------:R-:W-:Y:S01]  /*6d40*/  ISETP.NE.AND P2, PT, R63, RZ, PT ;  /* 0x000000ff3f00720c */ /* 0x000fe20003f45270 */
[----:B------:R-:W-:Y:S01]  /*6d50*/  @P5 VIADD R4, R62, 0x210 ;  /* 0x000002103e045836 */ /* 0x000fe20000000000 */
[----:B------:R-:W-:Y:S01]  /*6d60*/  PLOP3.LUT P1, PT, PT, PT, PT, 0x8, 0x80 ;  /* 0x000000000080781c */ /* 0x000fe20003f2e170 */
[----:B------:R-:W-:Y:S01]  /*6d70*/  IMAD.MOV.U32 R39, RZ, RZ, RZ ;  /* 0x000000ffff277224 */ /* 0x000fe200078e00ff */
[----:B------:R-:W-:Y:S02]  /*6d80*/  @P5 PLOP3.LUT P1, PT, P6, PT, PT, 0x80, 0x8 ;  /* 0x000000000008581c */ /* 0x000fe4000372f070 */
[----:B------:R-:W-:Y:S02]  /*6d90*/  CS2R R36, SRZ ;  /* 0x0000000000247805 */ /* 0x000fe4000001ff00 */
[----:B------:R-:W-:Y:S02]  /*6da0*/  CS2R R30, SRZ ;  /* 0x00000000001e7805 */ /* 0x000fe4000001ff00 */
[----:B------:R-:W-:Y:S07]  /*6db0*/  CS2R R28, SRZ ;  /* 0x00000000001c7805 */ /* 0x000fee000001ff00 */
[----:B------:R-:W-:Y:S01]  /*6dc0*/  @P1 VIADD R4, R2, 0xfffffff0 ;  /* 0xfffffff002041836 */ /* 0x000fe20000000000 */
[----:B------:R-:W-:Y:S06]  /*6dd0*/  @P2 BRA `(.L_x_115) ;  /* 0x00000000000c2947 */ /* 0x000fec0003800000 */
[----:B------:R-:W-:Y:S04]  /*6de0*/  SHF.L.U32 R3, R59, 0x1f, RZ ;  /* 0x0000001f3b037819 */ /* 0x000fe800000006ff */
[----:B------:R-:W1:Y:S02]  /*6df0*/  SYNCS.PHASECHK.TRANS64.TRYWAIT P1, [UR43+0x60], R3 ;  /* 0x00006003ff0075a7 */ /* 0x000e64000802112b */
[----:B-1----:R-:W-:Y:S05]  /*6e00*/  @!P1 BRA `(.L_x_116) ;  /* 0x00000030007c9947 */ /* 0x002fea0003800000 */
.L_x_115:
[----:B------:R-:W-:Y:S05]  /*6e10*/  BSYNC B0 ;  /* 0x0000000000007941 */ /* 0x000fea0003800000 */
.L_x_114:
[----:B------:R-:W-:Y:S01]  /*6e20*/  ISETP.NE.AND P1, PT, R64, RZ, PT ;  /* 0x000000ff4000720c */ /* 0x000fe20003f25270 */
[----:B------:R-:W-:Y:S11]  /*6e30*/  HFMA2 R26, -RZ, RZ, 0, 5.9604644775390625e-08 ;  /* 0x00000001ff1a7431 */ /* 0x000ff600000001ff */
[----:B------:R-:W-:Y:S01]  /*6e40*/  @!UPT UIADD3 URZ, UPT, UPT, URZ, URZ, URZ ;  /* 0x000000fffffff290 */ /* 0x000fe2000fffe0ff */
[----:B------:R2:W1:Y:S04]  /*6e50*/  @P1 LDS.128 R36, [R4] ;  /* 0x0000000004241984 */ /* 0x0004680000000c00 */
[----:B------:R2:W1:Y:S02]  /*6e60*/  @P1 LDS.128 R28, [R56+UR43+0x200] ;  /* 0x0002002b381c1984 */ /* 0x0004640008000c00 */
.L_x_113:
[----:B------:R-:W-:Y:S05]  /*6e70*/  BSYNC B1 ;  /* 0x0000000000017941 */ /* 0x000fea0003800000 */
.L_x_112:
[----:B-1----:R-:W-:Y:S04]  /*6e80*/  SHF.R.U32.HI R2, RZ, 0x15, R25 ;  /* 0x00000015ff027819 */ /* 0x002fe80000011619 */
[----:B------:R-:W-:Y:S01]  /*6e90*/  LOP3.LUT P1, RZ, R2, 0x3, R47, 0x48, !PT ;  /* 0x0000000302ff7812 */ /* 0x000fe2000782482f */
[----:B------:R-:W-:Y:S01]  /*6ea0*/  @!UPT UIADD3 URZ, UPT, UPT, URZ, URZ, URZ ;  /* 0x000000fffffff290 */ /* 0x000fe2000fffe0ff */
[----:B----4-:R-:W-:Y:S11]  /*6eb0*/  @P0 BRA `(.L_x_117) ;  /* 0x0000000000080947 */ /* 0x010ff60003800000 */
[----:B------:R-:W1:Y:S02]  /*6ec0*/  SYNCS.PHASECHK.TRANS64.TRYWAIT P0, [R53+URZ+0xd0], R0 ;  /* 0x0000d000350075a7 */ /* 0x000e6400080011ff */
[----:B-1----:R-:W-:Y:S05]  /*6ed0*/  @!P0 BRA `(.L_x_118) ;  /* 0x0000003000608947 */ /* 0x002fea0003800000 */
.L_x_117:
[----:B------:R-:W-:Y:S05]  /*6ee0*/  @!P1 BRA `(.L_x_119) ;  /* 0x0000000000409947 */ /* 0x000fea0003800000 */
[----:B------:R-:W4:Y:S01]  /*6ef0*/  LDCU.64 UR8, c[0x4][0x70] ;  /* 0x01000e00ff0877ac */ /* 0x000f220008000a00 */
[----:B------:R-:W-:Y:S01]  /*6f00*/  MOV R3, 0x0 ;  /* 0x0000000000037802 */ /* 0x000fe20000000f00 */
[----:B------:R-:W-:Y:S02]  /*6f10*/  HFMA2 R12, -RZ, RZ, 0, 5.9604644775390625e-08 ;  /* 0x00000001ff0c7431 */ /* 0x000fe400000001ff */
[----:B------:R-:W-:Y:S02]  /*6f20*/  IMAD.MOV.U32 R8, RZ, RZ, 0x192 ;  /* 0x00000192ff087424 */ /* 0x000fe400078e00ff */
[----:B------:R-:W-:Y:S01]  /*6f30*/  IMAD.MOV.U32 R13, RZ, RZ, RZ ;  /* 0x000000ffff0d7224 */ /* 0x000fe200078e00ff */
[----:B------:R-:W5:Y:S01]  /*6f40*/  LDCU.64 UR6, c[0x4][0x78] ;  /* 0x01000f00ff0677ac */ /* 0x000f620008000a00 */
[----:B------:R-:W1:Y:S01]  /*6f50*/  LDC.64 R2, c[0x4][R3] ;  /* 0x0100000003027b82 */ /* 0x000e620000000a00 */
[----:B------:R-:W3:Y:S01]  /*6f60*/  LDCU.64 UR4, c[0x4][0x10] ;  /* 0x01000200ff0477ac */ /* 0x000ee20008000a00 */
[----:B----4-:R-:W-:Y:S01]  /*6f70*/  MOV R5, UR9 ;  /* 0x0000000900057c02 */ /* 0x010fe20008000f00 */
[----:B--2---:R-:W-:Y:S01]  /*6f80*/  IMAD.U32 R4, RZ, RZ, UR8 ;  /* 0x00000008ff047e24 */ /* 0x004fe2000f8e00ff */
[----:B-----5:R-:W-:Y:S01]  /*6f90*/  MOV R7, UR7 ;  /* 0x0000000700077c02 */ /* 0x020fe20008000f00 */
[----:B------:R-:W-:Y:S01]  /*6fa0*/  IMAD.U32 R6, RZ, RZ, UR6 ;  /* 0x00000006ff067e24 */ /* 0x000fe2000f8e00ff */
[----:B---3--:R-:W-:Y:S01]  /*6fb0*/  MOV R11, UR5 ;  /* 0x00000005000b7c02 */ /* 0x008fe20008000f00 */
[----:B------:R-:W-:Y:S02]  /*6fc0*/  IMAD.U32 R10, RZ, RZ, UR4 ;  /* 0x00000004ff0a7e24 */ /* 0x000fe4000f8e00ff */
[----:B------:R-:W-:Y:S07]  /*6fd0*/  LEPC R20, `(.L_x_119) ;  /* 0x000000001014794e */ /* 0x000fee0000000000 */
[----:B-1----:R-:W-:Y:S05]  /*6fe0*/  CALL.ABS.NOINC R2 ;  /* 0x0000000002007343 */ /* 0x002fea0003c00000 */
.L_x_119:
[----:B------:R-:W-:Y:S01]  /*6ff0*/  SHF.L.U32 R3, R28, 0x10, RZ ;  /* 0x000000101c037819 */ /* 0x000fe200000006ff */
[----:B------:R-:W-:Y:S05]  /*7000*/  WARPSYNC.ALL ;  /* 0x0000000000007948 */ /* 0x000fea0003800000 */
[----:B------:R-:W-:Y:S01]  /*7010*/  R2UR UR4, R25 ;  /* 0x00000000190472ca */ /* 0x000fe200000e0000 */
[----:B------:R-:W-:Y:S01]  /*7020*/  BSSY.RECONVERGENT B0, `(.L_x_120) ;  /* 0x0000057000007945 */ /* 0x000fe20003800200 */
[C---:B------:R-:W-:Y:S02]  /*7030*/  SHF.L.U32 R20, R29.reuse, 0x10, RZ ;  /* 0x000000101d147819 */ /* 0x040fe400000006ff */
[----:B------:R-:W-:Y:S02]  /*7040*/  LOP3.LUT R21, R29, 0xffff0000, RZ, 0xc0, !PT ;  /* 0xffff00001d157812 */ /* 0x000fe400078ec0ff */
[----:B------:R-:W-:Y:S02]  /*7050*/  MOV R65, 0x10 ;  /* 0x0000001000417802 */ /* 0x000fe40000000f00 */
[----:B------:R-:W-:Y:S02]  /*7060*/  LOP3.LUT P6, RZ, R45, 0x40, RZ, 0xc0, !PT ;  /* 0x000000402dff7812 */ /* 0x000fe400078cc0ff */
[----:B------:R-:W-:Y:S02]  /*7070*/  ISETP.NE.AND P0, PT, R60, RZ, PT ;  /* 0x000000ff3c00720c */ /* 0x000fe40003f05270 */
[----:B------:R-:W-:Y:S01]  /*7080*/  SEL R65, R65, 0xfffffff0, !P6 ;  /* 0xfffffff041417807 */ /* 0x000fe20007000000 */
[----:B--2---:R-:W1:Y:S03]  /*7090*/  LDTM.x16 R4, tmem[UR4] ;  /* 0x00000004000479ee */ /* 0x004e660008240000 */
[----:B------:R-:W-:Y:S01]  /*70a0*/  IADD3 R62, PT, PT, R62, R65, RZ ;  /* 0x000000413e3e7210 */ /* 0x000fe20007ffe0ff */
[----:B-1-3--:R-:W-:Y:S01]  /*70b0*/  FMUL R0, R24, R4 ;  /* 0x0000000418007220 */ /* 0x00afe20000400000 */
[----:B------:R-:W-:Y:S01]  /*70c0*/  LOP3.LUT R4, R28, 0xffff0000, RZ, 0xc0, !PT ;  /* 0xffff00001c047812 */ /* 0x000fe200078ec0ff */
[C---:B------:R-:W-:Y:S01]  /*70d0*/  FMUL R2, R24.reuse, R5 ;  /* 0x0000000518027220 */ /* 0x040fe20000400000 */
[C---:B------:R-:W-:Y:S01]  /*70e0*/  FMUL R7, R24.reuse, R7 ;  /* 0x0000000718077220 */ /* 0x040fe20000400000 */
[C---:B------:R-:W-:Y:S01]  /*70f0*/  FFMA R0, R27.reuse, R3, R0 ;  /* 0x000000031b007223 */ /* 0x040fe20000000000 */
[C---:B------:R-:W-:Y:S01]  /*7100*/  FMUL R3, R24.reuse, R6 ;  /* 0x0000000618037220 */ /* 0x040fe20000400000 */
[C---:B------:R-:W-:Y:S01]  /*7110*/  FFMA R2, R27.reuse, R4, R2 ;  /* 0x000000041b027223 */ /* 0x040fe20000000002 */
[C---:B------:R-:W-:Y:S01]  /*7120*/  FMUL R4, R24.reuse, R8 ;  /* 0x0000000818047220 */ /* 0x040fe20000400000 */
[C---:B------:R-:W-:Y:S01]  /*7130*/  FMUL R8, R24.reuse, R12 ;  /* 0x0000000c18087220 */ /* 0x040fe20000400000 */
[----:B------:R-:W-:Y:S01]  /*7140*/  FMUL R12, R24, R16 ;  /* 0x00000010180c7220 */ /* 0x000fe20000400000 */
[----:B------:R-:W-:Y:S01]  /*7150*/  SHF.L.U32 R16, R30, 0x10, RZ ;  /* 0x000000101e107819 */ /* 0x000fe200000006ff */
[C---:B------:R-:W-:Y:S01]  /*7160*/  FFMA R3, R27.reuse, R20, R3 ;  /* 0x000000141b037223 */ /* 0x040fe20000000003 */
[----:B------:R-:W-:Y:S01]  /*7170*/  F2FP.BF16.F32.PACK_AB R32, R2, R0 ;  /* 0x000000000220723e */ /* 0x000fe200000010ff */
[----:B------:R-:W-:Y:S01]  /*7180*/  FFMA R7, R27, R21, R7 ;  /* 0x000000151b077223 */ /* 0x000fe20000000007 */
[----:B------:R-:W-:Y:S01]  /*7190*/  LOP3.LUT R0, R30, 0xffff0000, RZ, 0xc0, !PT ;  /* 0xffff00001e007812 */ /* 0x000fe200078ec0ff */
[C---:B------:R-:W-:Y:S01]  /*71a0*/  FMUL R5, R24.reuse, R9 ;  /* 0x0000000918057220 */ /* 0x040fe20000400000 */
[----:B------:R-:W-:Y:S01]  /*71b0*/  SHF.L.U32 R2, R31, 0x10, RZ ;  /* 0x000000101f027819 */ /* 0x000fe200000006ff */
[----:B------:R-:W-:Y:S01]  /*71c0*/  FFMA R4, R27, R16, R4 ;  /* 0x000000101b047223 */ /* 0x000fe20000000004 */
[----:B------:R-:W-:Y:S01]  /*71d0*/  LOP3.LUT R16, R31, 0xffff0000, RZ, 0xc0, !PT ;  /* 0xffff00001f107812 */ /* 0x000fe200078ec0ff */
[C---:B------:R-:W-:Y:S01]  /*71e0*/  FMUL R6, R24.reuse, R10 ;  /* 0x0000000a18067220 */ /* 0x040fe20000400000 */
[----:B------:R-:W-:Y:S01]  /*71f0*/  F2FP.BF16.F32.PACK_AB R33, R7, R3 ;  /* 0x000000030721723e */ /* 0x000fe200000010ff */
[C---:B------:R-:W-:Y:S01]  /*7200*/  FFMA R5, R27.reuse, R0, R5 ;  /* 0x000000001b057223 */ /* 0x040fe20000000005 */
[----:B------:R-:W-:Y:S01]  /*7210*/  FMUL R11, R24, R11 ;  /* 0x0000000b180b7220 */ /* 0x000fe20000400000 */
[C---:B------:R-:W-:Y:S01]  /*7220*/  SHF.L.U32 R0, R36.reuse, 0x10, RZ ;  /* 0x0000001024007819 */ /* 0x040fe200000006ff */
[C---:B------:R-:W-:Y:S01]  /*7230*/  FFMA R6, R27.reuse, R2, R6 ;  /* 0x000000021b067223 */ /* 0x040fe20000000006 */
[----:B------:R-:W-:Y:S01]  /*7240*/  LOP3.LUT R2, R36, 0xffff0000, RZ, 0xc0, !PT ;  /* 0xffff000024027812 */ /* 0x000fe200078ec0ff */
[----:B------:R-:W-:Y:S01]  /*7250*/  FFMA R11, R27, R16, R11 ;  /* 0x000000101b0b7223 */ /* 0x000fe2000000000b */
[C---:B------:R-:W-:Y:S01]  /*7260*/  FMUL R9, R24.reuse, R13 ;  /* 0x0000000d18097220 */ /* 0x040fe20000400000 */
[----:B------:R-:W-:Y:S01]  /*7270*/  SHF.L.U32 R3, R37, 0x10, RZ ;  /* 0x0000001025037819 */ /* 0x000fe200000006ff */
[----:B------:R-:W-:Y:S01]  /*7280*/  FFMA R8, R27, R0, R8 ;  /* 0x000000001b087223 */ /* 0x000fe20000000008 */
[C---:B------:R-:W-:Y:S01]  /*7290*/  FMUL R10, R24.reuse, R14 ;  /* 0x0000000e180a7220 */ /* 0x040fe20000400000 */
[----:B------:R-:W-:Y:S01]  /*72a0*/  LOP3.LUT R0, R37, 0xffff0000, RZ, 0xc0, !PT ;  /* 0xffff000025007812 */ /* 0x000fe200078ec0ff */
[----:B------:R-:W-:Y:S01]  /*72b0*/  FMUL R15, R24, R15 ;  /* 0x0000000f180f7220 */ /* 0x000fe20000400000 */
[C---:B------:R-:W-:Y:S01]  /*72c0*/  FFMA R9, R27.reuse, R2, R9 ;  /* 0x000000021b097223 */ /* 0x040fe20000000009 */
[C---:B------:R-:W-:Y:S01]  /*72d0*/  FFMA R10, R27.reuse, R3, R10 ;  /* 0x000000031b0a7223 */ /* 0x040fe2000000000a */
[----:B------:R-:W-:Y:S01]  /*72e0*/  SHF.L.U32 R2, R38, 0x10, RZ ;  /* 0x0000001026027819 */ /* 0x000fe200000006ff */
[----:B------:R-:W-:Y:S01]  /*72f0*/  FFMA R15, R27, R0, R15 ;  /* 0x000000001b0f7223 */ /* 0x000fe2000000000f */
[----:B------:R-:W-:Y:S01]  /*7300*/  F2FP.BF16.F32.PACK_AB R34, R5, R4 ;  /* 0x000000040522723e */ /* 0x000fe200000010ff */
[----:B------:R-:W-:Y:S01]  /*7310*/  FMUL R13, R24, R17 ;  /* 0x00000011180d7220 */ /* 0x000fe20000400000 */
[----:B------:R-:W-:Y:S01]  /*7320*/  LOP3.LUT R3, R38, 0xffff0000, RZ, 0xc0, !PT ;  /* 0xffff000026037812 */ /* 0x000fe200078ec0ff */
[C---:B------:R-:W-:Y:S01]  /*7330*/  FMUL R14, R24.reuse, R18 ;  /* 0x00000012180e7220 */ /* 0x040fe20000400000 */
[C---:B------:R-:W-:Y:S01]  /*7340*/  SHF.L.U32 R4, R39.reuse, 0x10, RZ ;  /* 0x0000001027047819 */ /* 0x040fe200000006ff */
[----:B------:R-:W-:Y:S01]  /*7350*/  FMUL R19, R24, R19 ;  /* 0x0000001318137220 */ /* 0x000fe20000400000 */
[----:B------:R-:W-:Y:S01]  /*7360*/  LOP3.LUT R0, R39, 0xffff0000, RZ, 0xc0, !PT ;  /* 0xffff000027007812 */ /* 0x000fe200078ec0ff */
[----:B------:R-:W-:Y:S01]  /*7370*/  FFMA R12, R27, R2, R12 ;  /* 0x000000021b0c7223 */ /* 0x000fe2000000000c */
[----:B------:R-:W-:Y:S01]  /*7380*/  F2FP.BF16.F32.PACK_AB R35, R11, R6 ;  /* 0x000000060b23723e */ /* 0x000fe200000010ff */
[C---:B------:R-:W-:Y:S01]  /*7390*/  FFMA R13, R27.reuse, R3, R13 ;  /* 0x000000031b0d7223 */ /* 0x040fe2000000000d */
[C---:B------:R-:W-:Y:S01]  /*73a0*/  FFMA R14, R27.reuse, R4, R14 ;  /* 0x000000041b0e7223 */ /* 0x040fe2000000000e */
[----:B------:R-:W-:Y:S01]  /*73b0*/  FFMA R19, R27, R0, R19 ;  /* 0x000000001b137223 */ /* 0x000fe20000000013 */
[----:B------:R-:W-:Y:S01]  /*73c0*/  F2FP.BF16.F32.PACK_AB R8, R9, R8 ;  /* 0x000000080908723e */ /* 0x000fe200000010ff */
[----:B------:R1:W-:Y:S01]  /*73d0*/  STS.128 [R56+UR43+0x200], R32 ;  /* 0x0002002038007988 */ /* 0x0003e20008000c2b */
[----:B------:R-:W-:Y:S02]  /*73e0*/  F2FP.BF16.F32.PACK_AB R9, R15, R10 ;  /* 0x0000000a0f09723e */ /* 0x000fe400000010ff */
[----:B------:R-:W-:Y:S02]  /*73f0*/  F2FP.BF16.F32.PACK_AB R10, R13, R12 ;  /* 0x0000000c0d0a723e */ /* 0x000fe400000010ff */
[----:B------:R-:W-:Y:S05]  /*7400*/  F2FP.BF16.F32.PACK_AB R11, R19, R14 ;  /* 0x0000000e130b723e */ /* 0x000fea00000010ff */
[----:B------:R1:W-:Y:S01]  /*7410*/  STS.128 [R62+0x200], R8 ;  /* 0x000200083e007388 */ /* 0x0003e20000000c00 */
[----:B------:R-:W-:Y:S01]  /*7420*/  @!PT LDS RZ, [RZ] ;  /* 0x00000000fffff984 */ /* 0x000fe20000000800 */
[----:B------:R-:W-:Y:S01]  /*7430*/  @!PT LDS RZ, [RZ] ;  /* 0x00000000fffff984 */ /* 0x000fe20000000800 */
[----:B------:R-:W-:Y:S01]  /*7440*/  @!PT LDS RZ, [RZ] ;  /* 0x00000000fffff984 */ /* 0x000fe20000000800 */
[----:B------:R-:W-:Y:S01]  /*7450*/  @!PT LDS RZ, [RZ] ;  /* 0x00000000fffff984 */ /* 0x000fe20000000800 */
[----:B------:R2:W-:Y:S07]  /*7460*/  MEMBAR.ALL.CTA ;  /* 0x0000000000007992 */ /* 0x0005ee0000008000 */
[----:B--2---:R-:W2:Y:S02]  /*7470*/  FENCE.VIEW.ASYNC.S ;  /* 0x00000000000073c6 */ /* 0x004ea40000000000 */
[----:B--2---:R-:W-:Y:S06]  /*7480*/  BAR.SYNC.DEFER_BLOCKING 0x1, 0x80 ;  /* 0x0042000000007b1d */ /* 0x004fec0000010000 */
[----:B------:R-:W-:Y:S05]  /*7490*/  @P0 BRA `(.L_x_121) ;  /* 0x00000000003c0947 */ /* 0x000fea0003800000 */
[----:B------:R-:W2:Y:S01]  /*74a0*/  LDCU.64 UR6, c[0x0][0x348] ;  /* 0x00006900ff0677ac */ /* 0x000ea20008000a00 */
[----:B------:R-:W-:Y:S01]  /*74b0*/  UIADD3 UR4, UPT, UPT, UR43, 0x200, URZ ;  /* 0x000002002b047890 */ /* 0x000fe2000fffe0ff */
[----:B------:R-:W-:Y:S01]  /*74c0*/  UMOV UR51, UR36 ;  /* 0x0000002400337c82 */ /* 0x000fe20008000000 */
[----:B------:R-:W-:Y:S02]  /*74d0*/  UIADD3 UR9, UPT, UPT, UR49, 0x40, URZ ;  /* 0x0000004031097890 */ /* 0x000fe4000fffe0ff */
[----:B------:R-:W-:Y:S02]  /*74e0*/  UIADD3 UR8, UPT, UPT, UR43, 0xa00, URZ ;  /* 0x00000a002b087890 */ /* 0x000fe4000fffe0ff */
[----:B------:R-:W-:Y:S01]  /*74f0*/  MOV R52, UR4 ;  /* 0x0000000400347c02 */ /* 0x000fe20008000f00 */
[----:B------:R-:W-:Y:S01]  /*7500*/  UMOV UR10, UR50 ;  /* 0x00000032000a7c82 */ /* 0x000fe20008000000 */
[----:B------:R-:W-:Y:S02]  /*7510*/  UMOV UR11, UR36 ;  /* 0x00000024000b7c82 */ /* 0x000fe40008000000 */
[----:B------:R-:W-:Y:S01]  /*7520*/  R2UR UR48, R52 ;  /* 0x00000000343072ca */ /* 0x000fe200000e0000 */
[----:B--2---:R-:W-:Y:S04]  /*7530*/  UIADD3 UR4, UP0, UPT, UR6, 0x680, URZ ;  /* 0x0000068006047890 */ /* 0x004fe8000ff1e0ff */
[----:B------:R-:W-:Y:S09]  /*7540*/  UIADD3.X UR5, UPT, UPT, URZ, UR7, URZ, UP0, !UPT ;  /* 0x00000007ff057290 */ /* 0x000ff200087fe4ff */
[----:B------:R2:W-:Y:S01]  /*7550*/  UTMASTG.3D [UR48], [UR4] ;  /* 0x00000030040073b5 */ /* 0x0005e20008010000 */
[----:B------:R2:W-:Y:S01]  /*7560*/  UTMASTG.3D [UR8], [UR4] ;  /* 0x00000008040073b5 */ /* 0x0005e20008010000 */
[----:B------:R0:W-:Y:S01]  /*7570*/  UTMACMDFLUSH ;  /* 0x00000000000079b7 */ /* 0x0001e20000000000 */
[----:B--2---:R-:W-:Y:S04]  /*7580*/  DEPBAR.LE SB0, 0x1 ;  /* 0x000080400000791a */ /* 0x004fe80000000000 */
.L_x_121:
[----:B------:R-:W-:Y:S05]  /*7590*/  BSYNC.RECONVERGENT B0 ;  /* 0x0000000000007941 */ /* 0x000fea0003800200 */
.L_x_120:
[----:B------:R-:W-:Y:S01]  /*75a0*/  BAR.SYNC.DEFER_BLOCKING 0x1, 0x80 ;  /* 0x0042000000007b1d */ /* 0x000fe20000010000 */
[----:B------:R-:W-:Y:S01]  /*75b0*/  ISETP.NE.AND P1, PT, R61, RZ, PT ;  /* 0x000000ff3d00720c */ /* 0x000fe20003f25270 */
[----:B------:R-:W-:Y:S01]  /*75c0*/  UISETP.NE.AND UP0, UPT, UR52, URZ, UPT ;  /* 0x000000ff3400728c */ /* 0x000fe2000bf05270 */
[----:B------:R-:W-:Y:S11]  /*75d0*/  LEA R2, R26, UR43, 0x3 ;  /* 0x0000002b1a027c11 */ /* 0x000ff6000f8e18ff */
[----:B------:R-:W-:Y:S01]  /*75e0*/  @P1 SHF.L.U32 R3, R59, 0x1f, RZ ;  /* 0x0000001f3b031819 */ /* 0x000fe200000006ff */
[----:B------:R-:W-:Y:S06]  /*75f0*/  BRA.U !UP0, `(.L_x_122) ;  /* 0x0000000108247547 */ /* 0x000fec000b800000 */
[----:B------:R-:W-:Y:S01]  /*7600*/  IMAD.U32 R4, RZ, RZ, UR46 ;  /* 0x0000002eff047e24 */ /* 0x000fe2000f8e00ff */
[----:B------:R-:W-:Y:S01]  /*7610*/  MOV R0, UR47 ;  /* 0x0000002f00007c02 */ /* 0x000fe20008000f00 */
[----:B------:R-:W-:Y:S03]  /*7620*/  UIADD3 UR4, UPT, UPT, UR46, 0x1, URZ ;  /* 0x000000012e047890 */ /* 0x000fe6000fffe0ff */
[----:B------:R-:W-:Y:S01]  /*7630*/  @P1 LEA R4, R4, UR43, 0x3 ;  /* 0x0000002b04041c11 */ /* 0x000fe2000f8e18ff */
[----:B------:R-:W-:Y:S04]  /*7640*/  UISETP.NE.AND UP0, UPT, UR4, 0x4, UPT ;  /* 0x000000040400788c */ /* 0x000fe8000bf05270 */
[----:B------:R-:W-:Y:S01]  /*7650*/  @P1 VIADD R4, R4, 0x80 ;  /* 0x0000008004041836 */ /* 0x000fe20000000000 */
[----:B------:R-:W-:Y:S04]  /*7660*/  USEL UR46, UR4, URZ, UP0 ;  /* 0x000000ff042e7287 */ /* 0x000fe80008000000 */
[----:B------:R-:W-:Y:S04]  /*7670*/  @P1 PRMT R0, R0, 0x654, R4 ;  /* 0x0000065400001816 */ /* 0x000fe80000000004 */
[----:B------:R2:W-:Y:S04]  /*7680*/  @P1 SYNCS.ARRIVE.TRANS64.RED.A1T0 RZ, [R0+URZ], RZ ;  /* 0x000000ff00ff19a7 */ /* 0x0005e800081004ff */
.L_x_122:
[----:B------:R-:W3:Y:S01]  /*7690*/  @P1 SYNCS.PHASECHK.TRANS64.TRYWAIT P0, [R2+URZ+0x60], R3 ;  /* 0x00006003020015a7 */ /* 0x000ee200080011ff */
[----:B------:R-:W-:Y:S01]  /*76a0*/  BSSY B1, `(.L_x_123) ;  /* 0x0000012000017945 */ /* 0x000fe20003800000 */
[----:B---3--:R-:W-:Y:S03]  /*76b0*/  @P1 SEL R63, RZ, 0x1, !P0 ;  /* 0x00000001ff3f1807 */ /* 0x008fe60004000000 */
[----:B------:R-:W-:Y:S05]  /*76c0*/  @!P1 BRA `(.L_x_124) ;  /* 0x00000000003c9947 */ /* 0x000fea0003800000 */
[----:B------:R-:W-:Y:S01]  /*76d0*/  ISETP.NE.AND P1, PT, R64, RZ, PT ;  /* 0x000000ff4000720c */ /* 0x000fe20003f25270 */
[----:B------:R-:W-:Y:S01]  /*76e0*/  BSSY B0, `(.L_x_125) ;  /* 0x0000009000007945 */ /* 0x000fe20003800000 */
[----:B------:R-:W-:Y:S11]  /*76f0*/  ISETP.NE.AND P0, PT, R63, RZ, PT ;  /* 0x000000ff3f00720c */ /* 0x000ff60003f05270 */
[----:B------:R-:W-:Y:S05]  /*7700*/  @P1 IMAD R4, R26, 0x1000, R56 ;  /* 0x000010001a041824 */ /* 0x000fea00078e0238 */
[----:B------:R-:W-:Y:S05]  /*7710*/  @P1 IADD3 R3, PT, PT, R4, UR43, RZ ;  /* 0x0000002b04031c10 */ /* 0x000fea000fffe0ff */
[----:B------:R-:W-:Y:S01]  /*7720*/  @P1 IMAD.IADD R3, R65, 0x1, R3 ;  /* 0x0000000141031824 */ /* 0x000fe200078e0203 */
[----:B------:R-:W-:Y:S06]  /*7730*/  @P0 BRA `(.L_x_126) ;  /* 0x00000000000c0947 */ /* 0x000fec0003800000 */
[----:B--2---:R-:W-:Y:S04]  /*7740*/  SHF.L.U32 R0, R59, 0x1f, RZ ;  /* 0x0000001f3b007819 */ /* 0x004fe800000006ff */
[----:B------:R-:W2:Y:S02]  /*7750*/  SYNCS.PHASECHK.TRANS64.TRYWAIT P0, [R2+URZ+0x60], R0 ;  /* 0x00006000020075a7 */ /* 0x000ea400080011ff */
[----:B--2---:R-:W-:Y:S05]  /*7760*/  @!P0 BRA `(.L_x_127) ;  /* 0x0000002800508947 */ /* 0x004fea0003800000 */
.L_x_126:
[----:B------:R-:W-:Y:S05]  /*7770*/  BSYNC B0 ;  /* 0x0000000000007941 */ /* 0x000fea0003800000 */
.L_x_125:
[----:B------:R-:W-:Y:S02]  /*7780*/  ISETP.NE.AND P0, PT, R64, RZ, PT ;  /* 0x000000ff4000720c */ /* 0x000fe40003f05270 */
[----:B------:R-:W-:Y:S11]  /*7790*/  IADD3 R26, PT, PT, R26, 0x1, RZ ;  /* 0x000000011a1a7810 */ /* 0x000ff60007ffe0ff */
[----:B------:R3:W4:Y:S04]  /*77a0*/  @P0 LDS.128 R28, [R4+UR43+0x200] ;  /* 0x0002002b041c0984 */ /* 0x0007280008000c00 */
[----:B------:R3:W1:Y:S02]  /*77b0*/  @P0 LDS.128 R36, [R3+0x200] ;  /* 0x0002000003240984 */ /* 0x0006640000000c00 */
.L_x_124:
[----:B------:R-:W-:Y:S05]  /*77c0*/  BSYNC B1 ;  /* 0x0000000000017941 */ /* 0x000fea0003800000 */
.L_x_123:
[----:B--2---:R-:W-:Y:S05]  /*77d0*/  VIADD R0, R25, 0x10 ;  /* 0x0000001019007836 */ /* 0x004fea0000000000 */
[----:B------:R-:W-:Y:S04]  /*77e0*/  SHF.R.U32.HI R0, RZ, 0x15, R0 ;  /* 0x00000015ff007819 */ /* 0x000fe80000011600 */
[----:B------:R-:W-:Y:S11]  /*77f0*/  LOP3.LUT P0, RZ, R0, 0x3, R47, 0x48, !PT ;  /* 0x0000000300ff7812 */ /* 0x000ff6000780482f */
[----:B------:R-:W-:Y:S02]  /*7800*/  @!UPT UIADD3 URZ, UPT, UPT, URZ, URZ, URZ ;  /* 0x000000fffffff290 */ /* 0x000fe4000fffe0ff */
[----:B------:R-:W-:Y:S05]  /*7810*/  @!P0 BRA `(.L_x_128) ;  /* 0x0000000000408947 */ /* 0x000fea0003800000 */
[----:B------:R-:W2:Y:S01]  /*7820*/  LDCU.64 UR8, c[0x4][0x70] ;  /* 0x01000e00ff0877ac */ /* 0x000ea20008000a00 */
[----:B---3--:R-:W-:Y:S01]  /*7830*/  MOV R3, 0x0 ;  /* 0x0000000000037802 */ /* 0x008fe20000000f00 */
[----:B------:R-:W-:Y:S02]  /*7840*/  HFMA2 R12, -RZ, RZ, 0, 5.9604644775390625e-08 ;  /* 0x00000001ff0c7431 */ /* 0x000fe400000001ff */
[----:B-1----:R-:W-:Y:S02]  /*7850*/  IMAD.MOV.U32 R8, RZ, RZ, 0x192 ;  /* 0x00000192ff087424 */ /* 0x002fe400078e00ff */
[----:B------:R-:W-:Y:S01]  /*7860*/  IMAD.MOV.U32 R13, RZ, RZ, RZ ;  /* 0x000000ffff0d7224 */ /* 0x000fe200078e00ff */
[----:B------:R-:W1:Y:S01]  /*7870*/  LDCU.64 UR6, c[0x4][0x78] ;  /* 0x01000f00ff0677ac */ /* 0x000e620008000a00 */
[----:B------:R-:W3:Y:S01]  /*7880*/  LDC.64 R2, c[0x4][R3] ;  /* 0x0100000003027b82 */ /* 0x000ee20000000a00 */
[----:B------:R-:W5:Y:S01]  /*7890*/  LDCU.64 UR4, c[0x4][0x10] ;  /* 0x01000200ff0477ac */ /* 0x000f620008000a00 */
[----:B--2---:R-:W-:Y:S01]  /*78a0*/  MOV R5, UR9 ;  /* 0x0000000900057c02 */ /* 0x004fe20008000f00 */
[----:B------:R-:W-:Y:S01]  /*78b0*/  IMAD.U32 R4, RZ, RZ, UR8 ;  /* 0x00000008ff047e24 */ /* 0x000fe2000f8e00ff */
[----:B-1----:R-:W-:Y:S01]  /*78c0*/  MOV R7, UR7 ;  /* 0x0000000700077c02 */ /* 0x002fe20008000f00 */
[----:B------:R-:W-:Y:S01]  /*78d0*/  IMAD.U32 R6, RZ, RZ, UR6 ;  /* 0x00000006ff067e24 */ /* 0x000fe2000f8e00ff */
[----:B-----5:R-:W-:Y:S01]  /*78e0*/  MOV R11, UR5 ;  /* 0x00000005000b7c02 */ /* 0x020fe20008000f00 */
[----:B------:R-:W-:Y:S02]  /*78f0*/  IMAD.U32 R10, RZ, RZ, UR4 ;  /* 0x00000004ff0a7e24 */ /* 0x000fe4000f8e00ff */
[----:B------:R-:W-:Y:S07]  /*7900*/  LEPC R20, `(.L_x_128) ;  /* 0x000000001014794e */ /* 0x000fee0000000000 */
[----:B---34-:R-:W-:Y:S05]  /*7910*/  CALL.ABS.NOINC R2 ;  /* 0x0000000002007343 */ /* 0x018fea0003c00000 */
.L_x_128:
[----:B---34-:R-:W-:Y:S01]  /*7920*/  SHF.L.U32 R3, R28, 0x10, RZ ;  /* 0x000000101c037819 */ /* 0x018fe200000006ff */
[----:B------:R-:W-:Y:S05]  /*7930*/  WARPSYNC.ALL ;  /* 0x0000000000007948 */ /* 0x000fea0003800000 */
[----:B------:R-:W-:Y:S01]  /*7940*/  R2UR UR4, R25 ;  /* 0x00000000190472ca */ /* 0x000fe200000e0000 */
[----:B------:R-:W-:Y:S01]  /*7950*/  BSSY.RECONVERGENT B0, `(.L_x_129) ;  /* 0x000005b000007945 */ /* 0x000fe20003800200 */
[----:B------:R-:W-:Y:S02]  /*7960*/  SHF.L.U32 R20, R30, 0x10, RZ ;  /* 0x000000101e147819 */ /* 0x000fe400000006ff */
[----:B------:R-:W-:Y:S02]  /*7970*/  ISETP.NE.AND P6, PT, R61, RZ, PT ;  /* 0x000000ff3d00720c */ /* 0x000fe40003fc5270 */
[----:B------:R-:W-:Y:S07]  /*7980*/  ISETP.NE.AND P0, PT, R60, RZ, PT ;  /* 0x000000ff3c00720c */ /* 0x000fee0003f05270 */
[----:B-1----:R-:W1:Y:S02]  /*7990*/  LDTM.x16 R4, tmem[UR4+0x10] ;  /* 0x00001004000479ee */ /* 0x002e640008240000 */
[----:B-1----:R-:W-:Y:S01]  /*79a0*/  FMUL R0, R24, R4 ;  /* 0x0000000418007220 */ /* 0x002fe20000400000 */
[----:B------:R-:W-:Y:S01]  /*79b0*/  LOP3.LUT R4, R28, 0xffff0000, RZ, 0xc0, !PT ;  /* 0xffff00001c047812 */ /* 0x000fe200078ec0ff */
[C---:B------:R-:W-:Y:S01]  /*79c0*/  FMUL R2, R24.reuse, R5 ;  /* 0x0000000518027220 */ /* 0x040fe20000400000 */
[----:B------:R-:W-:Y:S01]  /*79d0*/  SHF.L.U32 R5, R29, 0x10, RZ ;  /* 0x000000101d057819 */ /* 0x000fe200000006ff */
[----:B------:R-:W-:Y:S01]  /*79e0*/  FFMA R0, R27, R3, R0 ;  /* 0x000000031b007223 */ /* 0x000fe20000000000 */
[C---:B------:R-:W-:Y:S01]  /*79f0*/  FMUL R3, R24.reuse, R6 ;  /* 0x0000000618037220 */ /* 0x040fe20000400000 */
[----:B------:R-:W-:Y:S01]  /*7a00*/  LOP3.LUT R6, R29, 0xffff0000, RZ, 0xc0, !PT ;  /* 0xffff00001d067812 */ /* 0x000fe200078ec0ff */
[C---:B------:R-:W-:Y:S01]  /*7a10*/  FFMA R2, R27.reuse, R4, R2 ;  /* 0x000000041b027223 */ /* 0x040fe20000000002 */
[C---:B------:R-:W-:Y:S01]  /*7a20*/  FMUL R7, R24.reuse, R7 ;  /* 0x0000000718077220 */ /* 0x040fe20000400000 */
[C---:B------:R-:W-:Y:S01]  /*7a30*/  FFMA R3, R27.reuse, R5, R3 ;  /* 0x000000051b037223 */ /* 0x040fe20000000003 */
[C---:B------:R-:W-:Y:S01]  /*7a40*/  FMUL R4, R24.reuse, R8 ;  /* 0x0000000818047220 */ /* 0x040fe20000400000 */
[----:B------:R-:W-:Y:S01]  /*7a50*/  FMUL R5, R24, R9 ;  /* 0x0000000918057220 */ /* 0x000fe20000400000 */
[----:B------:R-:W-:Y:S01]  /*7a60*/  F2FP.BF16.F32.PACK_AB R32, R2, R0 ;  /* 0x000000000220723e */ /* 0x000fe200000010ff */
[C---:B------:R-:W-:Y:S01]  /*7a70*/  FFMA R7, R27.reuse, R6, R7 ;  /* 0x000000061b077223 */ /* 0x040fe20000000007 */
[----:B------:R-:W-:Y:S01]  /*7a80*/  LOP3.LUT R0, R30, 0xffff0000, RZ, 0xc0, !PT ;  /* 0xffff00001e007812 */ /* 0x000fe200078ec0ff */
[----:B------:R-:W-:Y:S01]  /*7a90*/  FFMA R4, R27, R20, R4 ;  /* 0x000000141b047223 */ /* 0x000fe20000000004 */
[----:B------:R-:W-:Y:S01]  /*7aa0*/  SHF.L.U32 R2, R31, 0x10, RZ ;  /* 0x000000101f027819 */ /* 0x000fe200000006ff */
[----:B------:R-:W-:Y:S01]  /*7ab0*/  FMUL R6, R24, R10 ;  /* 0x0000000a18067220 */ /* 0x000fe20000400000 */
[----:B------:R-:W-:Y:S01]  /*7ac0*/  F2FP.BF16.F32.PACK_AB R33, R7, R3 ;  /* 0x000000030721723e */ /* 0x000fe200000010ff */
[----:B------:R-:W-:Y:S01]  /*7ad0*/  FFMA R5, R27, R0, R5 ;  /* 0x000000001b057223 */ /* 0x000fe20000000005 */
[----:B------:R-:W-:Y:S01]  /*7ae0*/  LOP3.LUT R3, R31, 0xffff0000, RZ, 0xc0, !PT ;  /* 0xffff00001f037812 */ /* 0x000fe200078ec0ff */
[----:B------:R-:W-:Y:S01]  /*7af0*/  FFMA R6, R27, R2, R6 ;  /* 0x000000021b067223 */ /* 0x000fe20000000006 */
[----:B------:R-:W-:Y:S01]  /*7b00*/  SHF.L.U32 R7, R36, 0x10, RZ ;  /* 0x0000001024077819 */ /* 0x000fe200000006ff */
[----:B------:R-:W-:Y:S01]  /*7b10*/  FMUL R11, R24, R11 ;  /* 0x0000000b180b7220 */ /* 0x000fe20000400000 */
[----:B------:R-:W-:Y:S01]  /*7b20*/  LOP3.LUT R0, R36, 0xffff0000, RZ, 0xc0, !PT ;  /* 0xffff000024007812 */ /* 0x000fe200078ec0ff */
[C---:B------:R-:W-:Y:S01]  /*7b30*/  FMUL R8, R24.reuse, R12 ;  /* 0x0000000c18087220 */ /* 0x040fe20000400000 */
[----:B------:R-:W-:Y:S01]  /*7b40*/  SHF.L.U32 R2, R37, 0x10, RZ ;  /* 0x0000001025027819 */ /* 0x000fe200000006ff */
[C---:B------:R-:W-:Y:S01]  /*7b50*/  FMUL R9, R24.reuse, R13 ;  /* 0x0000000d18097220 */ /* 0x040fe20000400000 */
[----:B------:R-:W-:Y:S01]  /*7b60*/  F2FP.BF16.F32.PACK_AB R34, R5, R4 ;  /* 0x000000040522723e */ /* 0x000fe200000010ff */
[----:B------:R-:W-:Y:S01]  /*7b70*/  FFMA R11, R27, R3, R11 ;  /* 0x000000031b0b7223 */ /* 0x000fe2000000000b */
[----:B------:R-:W-:Y:S01]  /*7b80*/  SHF.L.U32 R3, R39, 0x10, RZ ;  /* 0x0000001027037819 */ /* 0x000fe200000006ff */
[----:B------:R-:W-:Y:S01]  /*7b90*/  FFMA R8, R27, R7, R8 ;  /* 0x000000071b087223 */ /* 0x000fe20000000008 */
[----:B------:R-:W-:Y:S01]  /*7ba0*/  LOP3.LUT R4, R39, 0xffff0000, RZ, 0xc0, !PT ;  /* 0xffff000027047812 */ /* 0x000fe200078ec0ff */
[----:B------:R-:W-:Y:S01]  /*7bb0*/  FFMA R9, R27, R0, R9 ;  /* 0x000000001b097223 */ /* 0x000fe20000000009 */
[----:B------:R-:W-:Y:S01]  /*7bc0*/  LOP3.LUT R0, R37, 0xffff0000, RZ, 0xc0, !PT ;  /* 0xffff000025007812 */ /* 0x000fe200078ec0ff */
[C---:B------:R-:W-:Y:S01]  /*7bd0*/  FMUL R10, R24.reuse, R14 ;  /* 0x0000000e180a7220 */ /* 0x040fe20000400000 */
[C---:B------:R-:W-:Y:S01]  /*7be0*/  FMUL R15, R24.reuse, R15 ;  /* 0x0000000f180f7220 */ /* 0x040fe20000400000 */
[C---:B------:R-:W-:Y:S01]  /*7bf0*/  FMUL R12, R24.reuse, R16 ;  /* 0x00000010180c7220 */ /* 0x040fe20000400000 */
[----:B------:R-:W-:Y:S01]  /*7c00*/  FMUL R13, R24, R17 ;  /* 0x00000011180d7220 */ /* 0x000fe20000400000 */
[C---:B------:R-:W-:Y:S01]  /*7c10*/  FFMA R10, R27.reuse, R2, R10 ;  /* 0x000000021b0a7223 */ /* 0x040fe2000000000a */
[----:B------:R-:W-:Y:S01]  /*7c20*/  FFMA R15, R27, R0, R15 ;  /* 0x000000001b0f7223 */ /* 0x000fe2000000000f */
[----:B------:R-:W-:Y:S01]  /*7c30*/  SHF.L.U32 R2, R38, 0x10, RZ ;  /* 0x0000001026027819 */ /* 0x000fe200000006ff */
[----:B------:R-:W-:Y:S01]  /*7c40*/  FMUL R14, R24, R18 ;  /* 0x00000012180e7220 */ /* 0x000fe20000400000 */
[----:B------:R-:W-:Y:S01]  /*7c50*/  LOP3.LUT R0, R38, 0xffff0000, RZ, 0xc0, !PT ;  /* 0xffff000026007812 */ /* 0x000fe200078ec0ff */
[----:B------:R-:W-:Y:S01]  /*7c60*/  FMUL R19, R24, R19 ;  /* 0x0000001318137220 */ /* 0x000fe20000400000 */
[----:B------:R-:W-:Y:S01]  /*7c70*/  F2FP.BF16.F32.PACK_AB R35, R11, R6 ;  /* 0x000000060b23723e */ /* 0x000fe200000010ff */
[----:B------:R-:W-:Y:S01]  /*7c80*/  FFMA R12, R27, R2, R12 ;  /* 0x000000021b0c7223 */ /* 0x000fe2000000000c */
[----:B------:R-:W-:Y:S01]  /*7c90*/  F2FP.BF16.F32.PACK_AB R8, R9, R8 ;  /* 0x000000080908723e */ /* 0x000fe200000010ff */
[C---:B------:R-:W-:Y:S01]  /*7ca0*/  FFMA R13, R27.reuse, R0, R13 ;  /* 0x000000001b0d7223 */ /* 0x040fe2000000000d */
[C---:B------:R-:W-:Y:S01]  /*7cb0*/  FFMA R14, R27.reuse, R3, R14 ;  /* 0x000000031b0e7223 */ /* 0x040fe2000000000e */
[----:B------:R1:W-:Y:S01]  /*7cc0*/  STS.128 [R56+UR43+0x1200], R32 ;  /* 0x0012002038007988 */ /* 0x0003e20008000c2b */
[----:B------:R-:W-:Y:S01]  /*7cd0*/  FFMA R19, R27, R4, R19 ;  /* 0x000000041b137223 */ /* 0x000fe20000000013 */
[----:B------:R-:W-:Y:S02]  /*7ce0*/  F2FP.BF16.F32.PACK_AB R9, R15, R10 ;  /* 0x0000000a0f09723e */ /* 0x000fe400000010ff */
[----:B------:R-:W-:Y:S02]  /*7cf0*/  F2FP.BF16.F32.PACK_AB R10, R13, R12 ;  /* 0x0000000c0d0a723e */ /* 0x000fe400000010ff */
[----:B------:R-:W-:Y:S02]  /*7d00*/  F2FP.BF16.F32.PACK_AB R11, R19, R14 ;  /* 0x0000000e130b723e */ /* 0x000fe400000010ff */
[----:B------:R-:W-:Y:S02]  /*7d10*/  MOV R2, UR46 ;  /* 0x0000002e00027c02 */ /* 0x000fe40008000f00 */
[----:B------:R-:W-:Y:S01]  /*7d20*/  MOV R0, UR47 ;  /* 0x0000002f00007c02 */ /* 0x000fe20008000f00 */
[----:B------:R1:W-:Y:S01]  /*7d30*/  STS.128 [R62+0x1200], R8 ;  /* 0x001200083e007388 */ /* 0x0003e20000000c00 */
[----:B------:R-:W-:Y:S02]  /*7d40*/  @P6 LEA R2, R2, UR43, 0x3 ;  /* 0x0000002b02026c11 */ /* 0x000fe4000f8e18ff */
[----:B------:R-:W-:Y:S02]  /*7d50*/  @P6 SHF.L.U32 R3, R59, 0x1f, RZ ;  /* 0x0000001f3b036819 */ /* 0x000fe400000006ff */
[----:B------:R-:W-:Y:S01]  /*7d60*/  @P6 IADD3 R2, PT, PT, R2, 0x80, RZ ;  /* 0x0000008002026810 */ /* 0x000fe20007ffe0ff */
[----:B------:R-:W-:Y:S01]  /*7d70*/  @!PT LDS RZ, [RZ] ;  /* 0x00000000fffff984 */ /* 0x000fe20000000800 */
[----:B------:R-:W-:Y:S01]  /*7d80*/  @!PT LDS RZ, [RZ] ;  /* 0x00000000fffff984 */ /* 0x000fe20000000800 */
[----:B------:R-:W-:Y:S01]  /*7d90*/  @!PT LDS RZ, [RZ] ;  /* 0x00000000fffff984 */ /* 0x000fe20000000800 */
[----:B------:R-:W-:Y:S01]  /*7da0*/  @!PT LDS RZ, [RZ] ;  /* 0x00000000fffff984 */ /* 0x000fe20000000800 */
[----:B------:R2:W-:Y:S06]  /*7db0*/  MEMBAR.ALL.CTA ;  /* 0x0000000000007992 */ /* 0x0005ec0000008000 */
[----:B--2---:R-:W2:Y:S01]  /*7dc0*/  FENCE.VIEW.ASYNC.S ;  /* 0x00000000000073c6 */ /* 0x004ea20000000000 */
[----:B------:R-:W-:Y:S02]  /*7dd0*/  @P6 PRMT R0, R0, 0x654, R2 ;  /* 0x0000065400006816 */ /* 0x000fe40000000002 */
[----:B------:R-:W-:Y:S01]  /*7de0*/  LEA R2, R26, UR43, 0x3 ;  /* 0x0000002b1a027c11 */ /* 0x000fe2000f8e18ff */
[----:B--2---:R-:W-:Y:S06]  /*7df0*/  BAR.SYNC.DEFER_BLOCKING 0x1, 0x80 ;  /* 0x0042000000007b1d */ /* 0x004fec0000010000 */
[----:B------:R-:W-:Y:S05]  /*7e00*/  @P0 BRA `(.L_x_130) ;  /* 0x00000000003c0947 */ /* 0x000fea0003800000 */
[----:B------:R-:W2:Y:S01]  /*7e10*/  LDCU.64 UR6, c[0x0][0x348] ;  /* 0x00006900ff0677ac */ /* 0x000ea20008000a00 */
[----:B------:R-:W-:Y:S02]  /*7e20*/  UIADD3 UR13, UPT, UPT, UR49, 0x10, URZ ;  /* 0x00000010310d7890 */ /* 0x000fe4000fffe0ff */
[----:B------:R-:W-:Y:S01]  /*7e30*/  UIADD3 UR12, UPT, UPT, UR43, 0x1200, URZ ;  /* 0x000012002b0c7890 */ /* 0x000fe2000fffe0ff */
[----:B------:R-:W-:Y:S01]  /*7e40*/  UMOV UR14, UR50 ;  /* 0x00000032000e7c82 */ /* 0x000fe20008000000 */
[----:B------:R-:W-:Y:S01]  /*7e50*/  UMOV UR15, UR36 ;  /* 0x00000024000f7c82 */ /* 0x000fe20008000000 */
[----:B------:R-:W-:Y:S02]  /*7e60*/  UIADD3 UR9, UPT, UPT, UR49, 0x50, URZ ;  /* 0x0000005031097890 */ /* 0x000fe4000fffe0ff */
[----:B------:R-:W-:Y:S01]  /*7e70*/  UIADD3 UR8, UPT, UPT, UR43, 0x1a00, URZ ;  /* 0x00001a002b087890 */ /* 0x000fe2000fffe0ff */
[----:B------:R-:W-:Y:S01]  /*7e80*/  UMOV UR10, UR50 ;  /* 0x00000032000a7c82 */ /* 0x000fe20008000000 */
[----:B------:R-:W-:Y:S01]  /*7e90*/  UMOV UR11, UR36 ;  /* 0x00000024000b7c82 */ /* 0x000fe20008000000 */
[----:B--2---:R-:W-:Y:S04]  /*7ea0*/  UIADD3 UR4, UP0, UPT, UR6, 0x680, URZ ;  /* 0x0000068006047890 */ /* 0x004fe8000ff1e0ff */
[----:B------:R-:W-:Y:S09]  /*7eb0*/  UIADD3.X UR5, UPT, UPT, URZ, UR7, URZ, UP0, !UPT ;  /* 0x00000007ff057290 */ /* 0x000ff200087fe4ff */
[----:B------:R2:W-:Y:S01]  /*7ec0*/  UTMASTG.3D [UR12], [UR4] ;  /* 0x0000000c040073b5 */ /* 0x0005e20008010000 */
[----:B------:R2:W-:Y:S01]  /*7ed0*/  UTMASTG.3D [UR8], [UR4] ;  /* 0x00000008040073b5 */ /* 0x0005e20008010000 */
[----:B------:R0:W-:Y:S01]  /*7ee0*/  UTMACMDFLUSH ;  /* 0x00000000000079b7 */ /* 0x0001e20000000000 */
[----:B--2---:R-:W-:Y:S04]  /*7ef0*/  DEPBAR.LE SB0, 0x1 ;  /* 0x000080400000791a */ /* 0x004fe80000000000 */
.L_x_130:
[----:B------:R-:W-:Y:S05]  /*7f00*/  BSYNC.RECONVERGENT B0 ;  /* 0x0000000000007941 */ /* 0x000fea0003800200 */
.L_x_129:
[----:B------:R-:W-:Y:S01]  /*7f10*/  BAR.SYNC.DEFER_BLOCKING 0x1, 0x80 ;  /* 0x0042000000007b1d */ /* 0x000fe20000010000 */
[----:B------:R-:W-:Y:S04]  /*7f20*/  UIADD3 UR4, UPT, UPT, UR46, 0x1, URZ ;  /* 0x000000012e047890 */ /* 0x000fe8000fffe0ff */
[----:B------:R-:W-:Y:S04]  /*7f30*/  UISETP.NE.AND UP0, UPT, UR4, 0x4, UPT ;  /* 0x000000040400788c */ /* 0x000fe8000bf05270 */
[----:B------:R-:W-:Y:S01]  /*7f40*/  USEL UR44, UR4, URZ, UP0 ;  /* 0x000000ff042c7287 */ /* 0x000fe20008000000 */
[----:B------:R2:W-:Y:S01]  /*7f50*/  @P6 SYNCS.ARRIVE.TRANS64.RED.A1T0 RZ, [R0+URZ], RZ ;  /* 0x000000ff00ff69a7 */ /* 0x0005e200081004ff */
[----:B------:R-:W-:Y:S01]  /*7f60*/  BSSY B1, `(.L_x_131) ;  /* 0x0000013000017945 */ /* 0x000fe20003800000 */
[----:B------:R-:W3:Y:S02]  /*7f70*/  @P6 SYNCS.PHASECHK.TRANS64.TRYWAIT P0, [R2+URZ+0x60], R3 ;  /* 0x00006003020065a7 */ /* 0x000ee400080011ff */
[----:B---3--:R-:W-:Y:S01]  /*7f80*/  @P6 SEL R63, RZ, 0x1, !P0 ;  /* 0x00000001ff3f6807 */ /* 0x008fe20004000000 */
[----:B--2---:R-:W-:Y:S06]  /*7f90*/  @!P6 BRA `(.L_x_132) ;  /* 0x00000000003ce947 */ /* 0x004fec0003800000 */
[----:B------:R-:W-:Y:S01]  /*7fa0*/  ISETP.NE.AND P1, PT, R64, RZ, PT ;  /* 0x000000ff4000720c */ /* 0x000fe20003f25270 */
[----:B------:R-:W-:Y:S01]  /*7fb0*/  BSSY B0, `(.L_x_133) ;  /* 0x0000009000007945 */ /* 0x000fe20003800000 */
[----:B------:R-:W-:Y:S11]  /*7fc0*/  ISETP.NE.AND P0, PT, R63, RZ, PT ;  /* 0x000000ff3f00720c */ /* 0x000ff60003f05270 */
[----:B------:R-:W-:Y:S05]  /*7fd0*/  @P1 IMAD R3, R26, 0x1000, R56 ;  /* 0x000010001a031824 */ /* 0x000fea00078e0238 */
[----:B------:R-:W-:Y:S05]  /*7fe0*/  @P1 IADD3 R0, PT, PT, R3, UR43, RZ ;  /* 0x0000002b03001c10 */ /* 0x000fea000fffe0ff */
[----:B------:R-:W-:Y:S01]  /*7ff0*/  @P1 IMAD.IADD R0, R65, 0x1, R0 ;  /* 0x0000000141001824 */ /* 0x000fe200078e0200 */
[----:B------:R-:W-:Y:S06]  /*8000*/  @P0 BRA `(.L_x_134) ;  /* 0x00000000000c0947 */ /* 0x000fec0003800000 */
[----:B------:R-:W-:Y:S04]  /*8010*/  SHF.L.U32 R4, R59, 0x1f, RZ ;  /* 0x0000001f3b047819 */ /* 0x000fe800000006ff */
[----:B------:R-:W2:Y:S02]  /*8020*/  SYNCS.PHASECHK.TRANS64.TRYWAIT P0, [R2+URZ+0x60], R4 ;  /* 0x00006004020075a7 */ /* 0x000ea400080011ff */
[----:B--2---:R-:W-:Y:S05]  /*8030*/  @!P0 BRA `(.L_x_135) ;  /* 0x0000002000308947 */ /* 0x004fea0003800000 */
.L_x_134:
[----:B------:R-:W-:Y:S05]  /*8040*/  BSYNC B0 ;  /* 0x0000000000007941 */ /* 0x000fea0003800000 */
.L_x_133:
[----:B------:R-:W-:Y:S02]  /*8050*/  ISETP.NE.AND P0, PT, R64, RZ, PT ;  /* 0x000000ff4000720c */ /* 0x000fe40003f05270 */
[----:B------:R-:W-:Y:S11]  /*8060*/  IADD3 R26, PT, PT, R26, 0x1, RZ ;  /* 0x000000011a1a7810 */ /* 0x000ff60007ffe0ff */
[----:B------:R3:W4:Y:S04]  /*8070*/  @P0 LDS.128 R28, [R3+UR43+0x200] ;  /* 0x0002002b031c0984 */ /* 0x0007280008000c00 */
[----:B------:R3:W1:Y:S02]  /*8080*/  @P0 LDS.128 R36, [R0+0x200] ;  /* 0x0002000000240984 */ /* 0x0006640000000c00 */
.L_x_132:
[----:B------:R-:W-:Y:S05]  /*8090*/  BSYNC B1 ;  /* 0x0000000000017941 */ /* 0x000fea0003800000 */
.L_x_131:
[----:B---3--:R-:W-:Y:S05]  /*80a0*/  VIADD R0, R25, 0x20 ;  /* 0x0000002019007836 */ /* 0x008fea0000000000 */
[----:B------:R-:W-:Y:S04]  /*80b0*/  SHF.R.U32.HI R0, RZ, 0x15, R0 ;  /* 0x00000015ff007819 */ /* 0x000fe80000011600 */
[----:B------:R-:W-:Y:S11]  /*80c0*/  LOP3.LUT P0, RZ, R0, 0x3, R47, 0x48, !PT ;  /* 0x0000000300ff7812 */ /* 0x000ff6000780482f */
[----:B------:R-:W-:Y:S02]  /*80d0*/  @!UPT UIADD3 URZ, UPT, UPT, URZ, URZ, URZ ;  /* 0x000000fffffff290 */ /* 0x000fe4000fffe0ff */
[----:B------:R-:W-:Y:S05]  /*80e0*/  @!P0 BRA `(.L_x_136) ;  /* 0x0000000000408947 */ /* 0x000fea0003800000 */
[----:B------:R-:W3:Y:S01]  /*80f0*/  LDCU.64 UR8, c[0x4][0x70] ;  /* 0x01000e00ff0877ac */ /* 0x000ee20008000a00 */
[----:B------:R-:W-:Y:S01]  /*8100*/  MOV R3, 0x0 ;  /* 0x0000000000037802 */ /* 0x000fe20000000f00 */
[----:B------:R-:W-:Y:S02]  /*8110*/  HFMA2 R12, -RZ, RZ, 0, 5.9604644775390625e-08 ;  /* 0x00000001ff0c7431 */ /* 0x000fe400000001ff */
[----:B-1----:R-:W-:Y:S02]  /*8120*/  IMAD.MOV.U32 R8, RZ, RZ, 0x192 ;  /* 0x00000192ff087424 */ /* 0x002fe400078e00ff */
[----:B------:R-:W-:Y:S01]  /*8130*/  IMAD.MOV.U32 R13, RZ, RZ, RZ ;  /* 0x000000ffff0d7224 */ /* 0x000fe200078e00ff */
[----:B------:R-:W1:Y:S01]  /*8140*/  LDCU.64 UR6, c[0x4][0x78] ;  /* 0x01000f00ff0677ac */ /* 0x000e620008000a00 */
[----:B--2---:R-:W2:Y:S01]  /*8150*/  LDC.64 R2, c[0x4][R3] ;  /* 0x0100000003027b82 */ /* 0x004ea20000000a00 */
[----:B------:R-:W5:Y:S01]  /*8160*/  LDCU.64 UR4, c[0x4][0x10] ;  /* 0x01000200ff0477ac */ /* 0x000f620008000a00 */
[----:B---3--:R-:W-:Y:S01]  /*8170*/  MOV R5, UR9 ;  /* 0x0000000900057c02 */ /* 0x008fe20008000f00 */
[----:B------:R-:W-:Y:S01]  /*8180*/  IMAD.U32 R4, RZ, RZ, UR8 ;  /* 0x00000008ff047e24 */ /* 0x000fe2000f8e00ff */
[----:B-1----:R-:W-:Y:S01]  /*8190*/  MOV R7, UR7 ;  /* 0x0000000700077c02 */ /* 0x002fe20008000f00 */
[----:B------:R-:W-:Y:S01]  /*81a0*/  IMAD.U32 R6, RZ, RZ, UR6 ;  /* 0x00000006ff067e24 */ /* 0x000fe2000f8e00ff */
[----:B-----5:R-:W-:Y:S01]  /*81b0*/  MOV R11, UR5 ;  /* 0x00000005000b7c02 */ /* 0x020fe20008000f00 */
[----:B------:R-:W-:Y:S02]  /*81c0*/  IMAD.U32 R10, RZ, RZ, UR4 ;  /* 0x00000004ff0a7e24 */ /* 0x000fe4000f8e00ff */
[----:B------:R-:W-:Y:S07]  /*81d0*/  LEPC R20, `(.L_x_136) ;  /* 0x000000001014794e */ /* 0x000fee0000000000 */
[----:B--2-4-:R-:W-:Y:S05]  /*81e0*/  CALL.ABS.NOINC R2 ;  /* 0x0000000002007343 */ /* 0x014fea0003c00000 */
.L_x_136:
[----:B----4-:R-:W-:Y:S01]  /*81f0*/  SHF.L.U32 R3, R28, 0x10, RZ ;  /* 0x000000101c037819 */ /* 0x010fe200000006ff */
[----:B------:R-:W-:Y:S05]  /*8200*/  WARPSYNC.ALL ;  /* 0x0000000000007948 */ /* 0x000fea0003800000 */
[----:B------:R-:W-:Y:S01]  /*8210*/  R2UR UR4, R25 ;  /* 0x00000000190472ca */ /* 0x000fe200000e0000 */
[----:B------:R-:W-:Y:S01]  /*8220*/  BSSY.RECONVERGENT B0, `(.L_x_137) ;  /* 0x000005b000007945 */ /* 0x000fe20003800200 */
[----:B------:R-:W-:Y:S02]  /*8230*/  SHF.L.U32 R20, R30, 0x10, RZ ;  /* 0x000000101e147819 */ /* 0x000fe400000006ff */
[----:B------:R-:W-:Y:S02]  /*8240*/  ISETP.NE.AND P6, PT, R61, RZ, PT ;  /* 0x000000ff3d00720c */ /* 0x000fe40003fc5270 */
[----:B------:R-:W-:Y:S07]  /*8250*/  ISETP.NE.AND P0, PT, R60, RZ, PT ;  /* 0x000000ff3c00720c */ /* 0x000fee0003f05270 */
[----:B-12---:R-:W1:Y:S02]  /*8260*/  LDTM.x16 R4, tmem[UR4+0x20] ;  /* 0x00002004000479ee */ /* 0x006e640008240000 */
        /* <DEDUP_REMOVED lines=59> */
[----:B------:R-:W-:Y:S02]  /*8620*/  LEA R3, R26, UR43, 0x3 ;  /* 0x0000002b1a037c11 */ /* 0x000fe4000f8e18ff */
        /* <DEDUP_REMOVED lines=8> */
[----:B------:R-:W-:Y:S01]  /*86b0*/  @P6 SHF.L.U32 R2, R59, 0x1f, RZ ;  /* 0x0000001f3b026819 */ /* 0x000fe200000006ff */
        /* <DEDUP_REMOVED lines=17> */
.L_x_138:
[----:B------:R-:W-:Y:S05]  /*87d0*/  BSYNC.RECONVERGENT B0 ;  /* 0x0000000000007941 */ /* 0x000fea0003800200 */
.L_x_137:
        /* <DEDUP_REMOVED lines=19> */
.L_x_142:
[----:B------:R-:W-:Y:S05]  /*8910*/  BSYNC B0 ;  /* 0x0000000000007941 */ /* 0x000fea0003800000 */
.L_x_141:
[----:B------:R-:W-:Y:S11]  /*8920*/  ISETP.NE.AND P0, PT, R64, RZ, PT ;  /* 0x000000ff4000720c */ /* 0x000ff60003f05270 */
[----:B------:R-:W-:Y:S02]  /*8930*/  @!UPT UIADD3 URZ, UPT, UPT, URZ, URZ, URZ ;  /* 0x000000fffffff290 */ /* 0x000fe4000fffe0ff */
[----:B------:R3:W4:Y:S04]  /*8940*/  @P0 LDS.128 R28, [R26+UR43+0x200] ;  /* 0x0002002b1a1c0984 */ /* 0x0007280008000c00 */
[----:B------:R3:W1:Y:S02]  /*8950*/  @P0 LDS.128 R36, [R65+0x200] ;  /* 0x0002000041240984 */ /* 0x0006640000000c00 */
.L_x_140:
[----:B------:R-:W-:Y:S05]  /*8960*/  BSYNC B1 ;  /* 0x0000000000017941 */ /* 0x000fea0003800000 */
.L_x_139:
[----:B--2---:R-:W-:Y:S05]  /*8970*/  VIADD R0, R25, 0x30 ;  /* 0x0000003019007836 */ /* 0x004fea0000000000 */
[----:B------:R-:W-:Y:S04]  /*8980*/  SHF.R.U32.HI R0, RZ, 0x15, R0 ;  /* 0x00000015ff007819 */ /* 0x000fe80000011600 */
[----:B------:R-:W-:Y:S11]  /*8990*/  LOP3.LUT P0, RZ, R0, 0x3, R47, 0x48, !PT ;  /* 0x0000000300ff7812 */ /* 0x000ff6000780482f */
[----:B------:R-:W-:Y:S02]  /*89a0*/  @!UPT UIADD3 URZ, UPT, UPT, URZ, URZ, URZ ;  /* 0x000000fffffff290 */ /* 0x000fe4000fffe0ff */
[----:B------:R-:W-:Y:S05]  /*89b0*/  @!P0 BRA `(.L_x_144) ;  /* 0x0000000000408947 */ /* 0x000fea0003800000 */
[----:B------:R-:W2:Y:S01]  /*89c0*/  LDCU.64 UR8, c[0x4][0x70] ;  /* 0x01000e00ff0877ac */ /* 0x000ea20008000a00 */
[----:B------:R-:W-:Y:S01]  /*89d0*/  MOV R3, 0x0 ;  /* 0x0000000000037802 */ /* 0x000fe20000000f00 */
        /* <DEDUP_REMOVED lines=14> */
.L_x_144:
[----:B------:R-:W-:Y:S01]  /*8ac0*/  ISETP.NE.AND P0, PT, R60, RZ, PT ;  /* 0x000000ff3c00720c */ /* 0x000fe20003f05270 */
[----:B------:R-:W-:Y:S05]  /*8ad0*/  WARPSYNC.ALL ;  /* 0x0000000000007948 */ /* 0x000fea0003800000 */
[----:B------:R-:W-:Y:S01]  /*8ae0*/  R2UR UR4, R25 ;  /* 0x00000000190472ca */ /* 0x000fe200000e0000 */
[----:B------:R-:W-:Y:S01]  /*8af0*/  BSSY.RECONVERGENT B0, `(.L_x_145) ;  /* 0x0000057000007945 */ /* 0x000fe20003800200 */
[C---:B----4-:R-:W-:Y:S02]  /*8b00*/  SHF.L.U32 R20, R28.reuse, 0x10, RZ ;  /* 0x000000101c147819 */ /* 0x050fe400000006ff */
[----:B------:R-:W-:Y:S02]  /*8b10*/  LOP3.LUT R21, R28, 0xffff0000, RZ, 0xc0, !PT ;  /* 0xffff00001c157812 */ /* 0x000fe400078ec0ff */
[C---:B------:R-:W-:Y:S02]  /*8b20*/  SHF.L.U32 R25, R29.reuse, 0x10, RZ ;  /* 0x000000101d197819 */ /* 0x040fe400000006ff */
[----:B---3--:R-:W-:Y:S02]  /*8b30*/  LOP3.LUT R26, R29, 0xffff0000, RZ, 0xc0, !PT ;  /* 0xffff00001d1a7812 */ /* 0x008fe400078ec0ff */
[C---:B------:R-:W-:Y:S02]  /*8b40*/  SHF.L.U32 R28, R30.reuse, 0x10, RZ ;  /* 0x000000101e1c7819 */ /* 0x040fe400000006ff */
[----:B------:R-:W-:Y:S01]  /*8b50*/  LOP3.LUT R29, R30, 0xffff0000, RZ, 0xc0, !PT ;  /* 0xffff00001e1d7812 */ /* 0x000fe200078ec0ff */
[----:B-1----:R-:W1:Y:S01]  /*8b60*/  LDTM.x16 R4, tmem[UR4+0x30] ;  /* 0x00003004000479ee */ /* 0x002e620008240000 */
[C---:B------:R-:W-:Y:S01]  /*8b70*/  SHF.L.U32 R30, R31.reuse, 0x10, RZ ;  /* 0x000000101f1e7819 */ /* 0x040fe200000006ff */
[----:B------:R-:W-:Y:S01]  /*8b80*/  NOP ;  /* 0x0000000000007918 */ /* 0x000fe20000000000 */
[----:B------:R-:W-:Y:S02]  /*8b90*/  LOP3.LUT R31, R31, 0xffff0000, RZ, 0xc0, !PT ;  /* 0xffff00001f1f7812 */ /* 0x000fe400078ec0ff */
[C---:B------:R-:W-:Y:S02]  /*8ba0*/  SHF.L.U32 R32, R36.reuse, 0x10, RZ ;  /* 0x0000001024207819 */ /* 0x040fe400000006ff */
[----:B------:R-:W-:Y:S02]  /*8bb0*/  LOP3.LUT R33, R36, 0xffff0000, RZ, 0xc0, !PT ;  /* 0xffff000024217812 */ /* 0x000fe400078ec0ff */
[----:B------:R-:W-:Y:S02]  /*8bc0*/  IADD3 R53, PT, PT, R53, 0xf0, RZ ;  /* 0x000000f035357810 */ /* 0x000fe40007ffe0ff */
[----:B------:R-:W-:Y:S02]  /*8bd0*/  SHF.L.U32 R34, R37, 0x10, RZ ;  /* 0x0000001025227819 */ /* 0x000fe400000006ff */
[----:B------:R-:W-:Y:S02]  /*8be0*/  LOP3.LUT R53, R53, 0xfefffff8, RZ, 0xc0, !PT ;  /* 0xfefffff835357812 */ /* 0x000fe400078ec0ff */
[----:B------:R-:W-:Y:S02]  /*8bf0*/  LOP3.LUT R35, R37, 0xffff0000, RZ, 0xc0, !PT ;  /* 0xffff000025237812 */ /* 0x000fe400078ec0ff */
[----:B-1----:R1:W-:Y:S01]  /*8c00*/  SYNCS.ARRIVE.TRANS64.RED.A1T0 RZ, [R53+URZ], RZ ;  /* 0x000000ff35ff79a7 */ /* 0x0023e200081004ff */
[C---:B------:R-:W-:Y:S02]  /*8c10*/  SHF.L.U32 R36, R38.reuse, 0x10, RZ ;  /* 0x0000001026247819 */ /* 0x040fe400000006ff */
[----:B------:R-:W-:Y:S02]  /*8c20*/  LOP3.LUT R37, R38, 0xffff0000, RZ, 0xc0, !PT ;  /* 0xffff000026257812 */ /* 0x000fe400078ec0ff */
[----:B------:R-:W-:Y:S01]  /*8c30*/  SHF.L.U32 R38, R39, 0x10, RZ ;  /* 0x0000001027267819 */ /* 0x000fe200000006ff */
[C---:B------:R-:W-:Y:S01]  /*8c40*/  FMUL R4, R24.reuse, R4 ;  /* 0x0000000418047220 */ /* 0x040fe20000400000 */
[C---:B------:R-:W-:Y:S01]  /*8c50*/  FMUL R5, R24.reuse, R5 ;  /* 0x0000000518057220 */ /* 0x040fe20000400000 */
[C---:B------:R-:W-:Y:S01]  /*8c60*/  FMUL R6, R24.reuse, R6 ;  /* 0x0000000618067220 */ /* 0x040fe20000400000 */
[C---:B------:R-:W-:Y:S01]  /*8c70*/  FMUL R7, R24.reuse, R7 ;  /* 0x0000000718077220 */ /* 0x040fe20000400000 */
[C---:B------:R-:W-:Y:S01]  /*8c80*/  FFMA R4, R27.reuse, R20, R4 ;  /* 0x000000141b047223 */ /* 0x040fe20000000004 */
        /* <DEDUP_REMOVED lines=15> */
[C---:B------:R-:W-:Y:S01]  /*8d80*/  FMUL R12, R24.reuse, R16 ;  /* 0x00000010180c7220 */ /* 0x040fe20000400000 */
[C---:B------:R-:W-:Y:S01]  /*8d90*/  FFMA R0, R27.reuse, R32, R0 ;  /* 0x000000201b007223 */ /* 0x040fe20000000000 */
[C---:B------:R-:W-:Y:S01]  /*8da0*/  FMUL R13, R24.reuse, R17 ;  /* 0x00000011180d7220 */ /* 0x040fe20000400000 */
[----:B------:R-:W-:Y:S01]  /*8db0*/  FFMA R2, R27, R33, R2 ;  /* 0x000000211b027223 */ /* 0x000fe20000000002 */
[----:B------:R-:W-:Y:S01]  /*8dc0*/  F2FP.BF16.F32.PACK_AB R4, R5, R4 ;  /* 0x000000040504723e */ /* 0x000fe200000010ff */
[C---:B------:R-:W-:Y:S01]  /*8dd0*/  FMUL R14, R24.reuse, R18 ;  /* 0x00000012180e7220 */ /* 0x040fe20000400000 */
[----:B------:R-:W-:Y:S01]  /*8de0*/  FFMA R3, R27, R34, R3 ;  /* 0x000000221b037223 */ /* 0x000fe20000000003 */
[----:B------:R-:W-:Y:S01]  /*8df0*/  LOP3.LUT R39, R39, 0xffff0000, RZ, 0xc0, !PT ;  /* 0xffff000027277812 */ /* 0x000fe200078ec0ff */
[----:B------:R-:W-:Y:S01]  /*8e00*/  FFMA R15, R27, R35, R15 ;  /* 0x000000231b0f7223 */ /* 0x000fe2000000000f */
[----:B------:R-:W-:Y:S01]  /*8e10*/  F2FP.BF16.F32.PACK_AB R5, R7, R6 ;  /* 0x000000060705723e */ /* 0x000fe200000010ff */
[----:B------:R-:W-:Y:S01]  /*8e20*/  FMUL R19, R24, R19 ;  /* 0x0000001318137220 */ /* 0x000fe20000400000 */
[----:B------:R-:W-:Y:S01]  /*8e30*/  F2FP.BF16.F32.PACK_AB R6, R9, R8 ;  /* 0x000000080906723e */ /* 0x000fe200000010ff */
        /* <DEDUP_REMOVED lines=34> */
.L_x_146:
[----:B------:R-:W-:Y:S05]  /*9060*/  BSYNC.RECONVERGENT B0 ;  /* 0x0000000000007941 */ /* 0x000fea0003800200 */
.L_x_145:
[----:B------:R-:W-:Y:S01]  /*9070*/  BAR.SYNC.DEFER_BLOCKING 0x1, 0x80 ;  /* 0x0042000000007b1d */ /* 0x000fe20000010000 */
[----:B------:R-:W-:Y:S01]  /*9080*/  UISETP.NE.AND UP0, UPT, UR52, -0x4, UPT ;  /* 0xfffffffc3400788c */ /* 0x000fe2000bf05270 */
[----:B------:R-:W-:Y:S08]  /*9090*/  IADD3 R22, PT, PT, R22, 0x1, RZ ;  /* 0x0000000116167810 */ /* 0x000ff00007ffe0ff */
[----:B------:R-:W-:Y:S05]  /*90a0*/  BRA.U !UP0, `(.L_x_147) ;  /* 0x0000000108287547 */ /* 0x000fea000b800000 */
[----:B------:R-:W-:Y:S01]  /*90b0*/  ISETP.NE.AND P0, PT, R61, RZ, PT ;  /* 0x000000ff3d00720c */ /* 0x000fe20003f05270 */
[----:B------:R-:W-:Y:S01]  /*90c0*/  IMAD.U32 R2, RZ, RZ, UR46 ;  /* 0x0000002eff027e24 */ /* 0x000fe2000f8e00ff */
[----:B------:R-:W-:Y:S01]  /*90d0*/  UIADD3 UR4, UPT, UPT, UR46, 0x1, URZ ;  /* 0x000000012e047890 */ /* 0x000fe2000fffe0ff */
[----:B------:R-:W-:Y:S03]  /*90e0*/  IMAD.U32 R0, RZ, RZ, UR47 ;  /* 0x0000002fff007e24 */ /* 0x000fe6000f8e00ff */
[----:B------:R-:W-:Y:S04]  /*90f0*/  UISETP.NE.AND UP0, UPT, UR4, 0x4, UPT ;  /* 0x000000040400788c */ /* 0x000fe8000bf05270 */
[----:B------:R-:W-:Y:S03]  /*9100*/  USEL UR46, UR4, URZ, UP0 ;  /* 0x000000ff042e7287 */ /* 0x000fe60008000000 */
[----:B------:R-:W-:Y:S05]  /*9110*/  @P0 LEA R2, R2, UR43, 0x3 ;  /* 0x0000002b02020c11 */ /* 0x000fea000f8e18ff */
[----:B------:R-:W-:Y:S05]  /*9120*/  @P0 VIADD R2, R2, 0x80 ;  /* 0x0000008002020836 */ /* 0x000fea0000000000 */
[----:B------:R-:W-:Y:S04]  /*9130*/  @P0 PRMT R0, R0, 0x654, R2 ;  /* 0x0000065400000816 */ /* 0x000fe80000000002 */
[----:B------:R2:W-:Y:S03]  /*9140*/  @P0 SYNCS.ARRIVE.TRANS64.RED.A1T0 RZ, [R0+URZ], RZ ;  /* 0x000000ff00ff09a7 */ /* 0x0005e600081004ff */
.L_x_147:
[----:B------:R-:W-:Y:S01]  /*9150*/  R2UR UR4, R50 ;  /* 0x00000000320472ca */ /* 0x000fe200000e0000 */
[----:B------:R-:W-:Y:S01]  /*9160*/  UISETP.NE.AND UP0, UPT, UR62, URZ, UPT ;  /* 0x000000ff3e00728c */ /* 0x000fe2000bf05270 */
[----:B------:R-:W-:Y:S01]  /*9170*/  ISETP.NE.AND P0, PT, R55, 0x2, PT ;  /* 0x000000023700780c */ /* 0x000fe20003f05270 */
[----:B------:R-:W-:Y:S01]  /*9180*/  UIADD3 UR27, UPT, UPT, UR38, UR63, URZ ;  /* 0x0000003f261b7290 */ /* 0x000fe2000fffe0ff */
[----:B------:R-:W-:Y:S01]  /*9190*/  ISETP.NE.AND P1, PT, R22, 0x4, PT ;  /* 0x000000041600780c */ /* 0x000fe20003f25270 */
[----:B------:R-:W-:Y:S01]  /*91a0*/  UIADD3 UR52, UPT, UPT, UR52, 0x4, URZ ;  /* 0x0000000434347890 */ /* 0x000fe2000fffe0ff */
[----:B------:R-:W-:Y:S01]  /*91b0*/  SEL R2, RZ, 0x1, P0 ;  /* 0x00000001ff027807 */ /* 0x000fe20000000000 */
[----:B------:R-:W-:Y:S01]  /*91c0*/  UMOV UR36, UR61 ;  /* 0x0000003d00247c82 */ /* 0x000fe20008000000 */
[----:B--2---:R-:W-:Y:S02]  /*91d0*/  SEL R0, RZ, 0x1, P1 ;  /* 0x00000001ff007807 */ /* 0x004fe40000800000 */
[----:B------:R-:W-:Y:S02]  /*91e0*/  LOP3.LUT R57, R57, R2, RZ, 0x3c, !PT ;  /* 0x0000000239397212 */ /* 0x000fe400078e3cff */
[----:B------:R-:W-:Y:S01]  /*91f0*/  LOP3.LUT R58, R58, R0, RZ, 0x3c, !PT ;  /* 0x000000003a3a7212 */ /* 0x000fe200078e3cff */
[----:B------:R-:W-:Y:S01]  /*9200*/  UIADD3 UR26, UPT, UPT, UR37, UR4, URZ ;  /* 0x00000004251a7290 */ /* 0x000fe2000fffe0ff */
[----:B------:R-:W-:Y:S02]  /*9210*/  SEL R55, R55, RZ, P0 ;  /* 0x000000ff37377207 */ /* 0x000fe40000000000 */
[----:B------:R-:W-:Y:S01]  /*9220*/  SEL R22, R22, RZ, P1 ;  /* 0x000000ff16167207 */ /* 0x000fe20000800000 */
[----:B------:R-:W-:Y:S08]  /*9230*/  BRA.U UP0, `(.L_x_148) ;  /* 0xffffffcd005c7547 */ /* 0x000ff0000b83ffff */
[----:B------:R-:W-:-:S13]  /*9240*/  R2UR UR4, R51 ;  /* 0x00000000330472ca */ /* 0x000fda00000e0000 */
[----:B------:R-:W-:-:S09]  /*9250*/  UISETP.NE.AND UP0, UPT, UR4, URZ, UPT ;  /* 0x000000ff0400728c */ /* 0x000fd2000bf05270 */
[----:B------:R-:W-:Y:S05]  /*9260*/  BRA.U !UP0, `(.L_x_149) ;  /* 0x0000000108487547 */ /* 0x000fea000b800000 */
[----:B------:R-:W2:Y:S02]  /*9270*/  LDCU.64 UR4, c[0x0][0x890] ;  /* 0x00011200ff0477ac */ /* 0x000ea40008000a00 */
[----:B--2---:R-:W-:-:S04]  /*9280*/  UISETP.NE.U32.AND UP0, UPT, UR4, URZ, UPT ;  /* 0x000000ff0400728c */ /* 0x004fc8000bf05070 */
[----:B------:R-:W-:-:S09]  /*9290*/  UISETP.NE.AND.EX UP0, UPT, UR5, URZ, UPT, UP0 ;  /* 0x000000ff0500728c */ /* 0x000fd2000bf05300 */
[----:B------:R-:W-:Y:S05]  /*92a0*/  BRA.U UP0, `(.L_x_150) ;  /* 0x00000001000c7547 */ /* 0x000fea000b800000 */
[----:B------:R-:W-:-:S13]  /*92b0*/  FSETP.NEU.AND P0, PT, R27, RZ, PT ;  /* 0x000000ff1b00720b */ /* 0x000fda0003f0d000 */
[----:B------:R-:W-:Y:S05]  /*92c0*/  @!P0 EXIT ;  /* 0x000000000000894d */ /* 0x000fea0003800000 */
[----:B------:R-:W-:Y:S05]  /*92d0*/  BRA `(.L_x_149) ;  /* 0x00000000002c7947 */ /* 0x000fea0003800000 */
.L_x_150:
[----:B------:R-:W-:Y:S01]  /*92e0*/  ISETP.NE.AND P0, PT, R54, RZ, PT ;  /* 0x000000ff3600720c */ /* 0x000fe20003f05270 */
[----:B------:R-:W-:-:S12]  /*92f0*/  BSSY.RECONVERGENT B0, `(.L_x_149) ;  /* 0x0000009000007945 */ /* 0x000fd80003800200 */
[----:B------:R-:W-:Y:S05]  /*9300*/  @P0 BRA `(.L_x_151) ;  /* 0x0000000000140947 */ /* 0x000fea0003800000 */
[----:B------:R-:W2:Y:S02]  /*9310*/  LDCU.64 UR4, c[0x0][0x888] ;  /* 0x00011100ff0477ac */ /* 0x000ea40008000a00 */
[----:B--2---:R-:W-:-:S04]  /*9320*/  ISETP.NE.U32.AND P0, PT, RZ, UR4, PT ;  /* 0x00000004ff007c0c */ /* 0x004fc8000bf05070 */
[----:B------:R-:W-:-:S13]  /*9330*/  ISETP.NE.AND.EX P0, PT, RZ, UR5, PT, P0 ;  /* 0x00000005ff007c0c */ /* 0x000fda000bf05300 */
[----:B------:R-:W-:Y:S05]  /*9340*/  @!P0 EXIT ;  /* 0x000000000000894d */ /* 0x000fea0003800000 */
[----:B------:R-:W-:Y:S05]  /*9350*/  BRA `(.L_x_152) ;  /* 0x0000000000087947 */ /* 0x000fea0003800000 */
.L_x_151:
[----:B------:R-:W-:-:S13]  /*9360*/  FSETP.NEU.AND P0, PT, R27, RZ, PT ;  /* 0x000000ff1b00720b */ /* 0x000fda0003f0d000 */
[----:B------:R-:W-:Y:S05]  /*9370*/  @!P0 EXIT ;  /* 0x000000000000894d */ /* 0x000fea0003800000 */
.L_x_152:
[----:B------:R-:W-:Y:S05]  /*9380*/  BSYNC.RECONVERGENT B0 ;  /* 0x0000000000007941 */ /* 0x000fea0003800200 */
.L_x_149:
[----:B------:R-:W-:Y:S01]  /*9390*/  ULEA UR4, UR46, UR43, 0x3 ;  /* 0x0000002b2e047291 */ /* 0x000fe2000f8e18ff */
[----:B------:R-:W-:-:S04]  /*93a0*/  DEPBAR.LE SB0, 0x0 ;  /* 0x000080000000791a */ /* 0x000fc80000000000 */
[----:B------:R-:W-:-:S04]  /*93b0*/  UIADD3 UR4, UPT, UPT, UR4, 0x80, URZ ;  /* 0x0000008004047890 */ /* 0x000fc8000fffe0ff */
[----:B------:R-:W-:-:S09]  /*93c0*/  UPRMT UR4, UR47, 0x654, UR4 ;  /* 0x000006542f047896 */ /* 0x000fd20008000004 */
[----:B------:R-:W-:Y:S01]  /*93d0*/  SYNCS.ARRIVE.TRANS64.RED.A1T0 RZ, [UR4], RZ ;  /* 0x000000ffffff79a7 */ /* 0x000fe20008100404 */
[----:B------:R-:W-:Y:S05]  /*93e0*/  EXIT ;  /* 0x000000000000794d */ /* 0x000fea0003800000 */
.L_x_24:
[----:B--2---:R2:W3:Y:S02]  /*93f0*/  SYNCS.PHASECHK.TRANS64.TRYWAIT P0, [R0+URZ+0x120], R2 ;  /* 0x00012002000075a7 */ /* 0x0044e400080011ff */
[----:B---3--:R-:W-:Y:S05]  /*9400*/  @!P0 NANOSLEEP.SYNCS 0x989680 ;  /* 0x009896800000895d */ /* 0x008fea0003900000 */
[----:B------:R-:W3:Y:S02]  /*9410*/  @!P0 SYNCS.PHASECHK.TRANS64 P0, [R0+URZ+0x120], R2 ;  /* 0x00012002000085a7 */ /* 0x000ee400080010ff */
[----:B---3--:R-:W-:Y:S05]  /*9420*/  @!P0 BRA `(.L_x_24) ;  /* 0xfffffffc00f08947 */ /* 0x008fea000383ffff */
[----:B------:R-:W-:Y:S05]  /*9430*/  BRA `(.L_x_153) ;  /* 0xffffff8400a47947 */ /* 0x000fea000383ffff */
.L_x_27:
[----:B-1----:R-:W-:-:S07]  /*9440*/  MOV R0, UR33 ;  /* 0x0000002100007c02 */ /* 0x002fce0008000f00 */
.L_x_154:
[----:B-1----:R1:W2:Y:S02]  /*9450*/  SYNCS.PHASECHK.TRANS64.TRYWAIT P0, [R0+URZ+0x30], R3 ;  /* 0x00003003000075a7 */ /* 0x0022a400080011ff */
[----:B--2---:R-:W-:Y:S05]  /*9460*/  @!P0 NANOSLEEP.SYNCS 0x989680 ;  /* 0x009896800000895d */ /* 0x004fea0003900000 */
[----:B------:R-:W2:Y:S02]  /*9470*/  @!P0 SYNCS.PHASECHK.TRANS64 P0, [R0+URZ+0x30], R3 ;  /* 0x00003003000085a7 */ /* 0x000ea400080010ff */
[----:B--2---:R-:W-:Y:S05]  /*9480*/  @!P0 BRA `(.L_x_154) ;  /* 0xfffffffc00f08947 */ /* 0x004fea000383ffff */
[----:B------:R-:W-:Y:S05]  /*9490*/  BRA `(.L_x_26) ;  /* 0xffffff8400f87947 */ /* 0x000fea000383ffff */
.L_x_34:
[----:B-1----:R-:W-:-:S07]  /*94a0*/  MOV R0, UR7 ;  /* 0x0000000700007c02 */ /* 0x002fce0008000f00 */
.L_x_155:
[----:B-1----:R1:W2:Y:S02]  /*94b0*/  SYNCS.PHASECHK.TRANS64.TRYWAIT P0, [R0+URZ+0x30], R3 ;  /* 0x00003003000075a7 */ /* 0x0022a400080011ff */
[----:B--2---:R-:W-:Y:S05]  /*94c0*/  @!P0 NANOSLEEP.SYNCS 0x989680 ;  /* 0x009896800000895d */ /* 0x004fea0003900000 */
[----:B------:R-:W2:Y:S02]  /*94d0*/  @!P0 SYNCS.PHASECHK.TRANS64 P0, [R0+URZ+0x30], R3 ;  /* 0x00003003000085a7 */ /* 0x000ea400080010ff */
[----:B--2---:R-:W-:Y:S05]  /*94e0*/  @!P0 BRA `(.L_x_155) ;  /* 0xfffffffc00f08947 */ /* 0x004fea000383ffff */
[----:B------:R-:W-:Y:S05]  /*94f0*/  BRA `(.L_x_33) ;  /* 0xffffff8800ec7947 */ /* 0x000fea000383ffff */
.L_x_41:
[----:B-1----:R1:W2:Y:S02]  /*9500*/  SYNCS.PHASECHK.TRANS64.TRYWAIT P0, [R3+URZ+0xb0], R0 ;  /* 0x0000b000030075a7 */ /* 0x0022a400080011ff */
[----:B--2---:R-:W-:Y:S05]  /*9510*/  @!P0 NANOSLEEP.SYNCS 0x989680 ;  /* 0x009896800000895d */ /* 0x004fea0003900000 */
[----:B------:R-:W2:Y:S02]  /*9520*/  @!P0 SYNCS.PHASECHK.TRANS64 P0, [R3+URZ+0xb0], R0 ;  /* 0x0000b000030085a7 */ /* 0x000ea400080010ff */
[----:B--2---:R-:W-:Y:S05]  /*9530*/  @!P0 BRA `(.L_x_41) ;  /* 0xfffffffc00f08947 */ /* 0x004fea000383ffff */
[----:B------:R-:W-:Y:S05]  /*9540*/  BRA `(.L_x_156) ;  /* 0xffffff8c00d47947 */ /* 0x000fea000383ffff */
.L_x_45:
[----:B------:R-:W-:-:S07]  /*9550*/  MOV R0, UR4 ;  /* 0x0000000400007c02 */ /* 0x000fce0008000f00 */
.L_x_157:
[----:B-1----:R1:W2:Y:S02]  /*9560*/  SYNCS.PHASECHK.TRANS64.TRYWAIT P0, [R0+URZ], R2 ;  /* 0x00000002000075a7 */ /* 0x0022a400080011ff */
[----:B--2---:R-:W-:Y:S05]  /*9570*/  @!P0 NANOSLEEP.SYNCS 0x989680 ;  /* 0x009896800000895d */ /* 0x004fea0003900000 */
[----:B------:R-:W2:Y:S02]  /*9580*/  @!P0 SYNCS.PHASECHK.TRANS64 P0, [R0+URZ], R2 ;  /* 0x00000002000085a7 */ /* 0x000ea400080010ff */
[----:B--2---:R-:W-:Y:S05]  /*9590*/  @!P0 BRA `(.L_x_157) ;  /* 0xfffffffc00f08947 */ /* 0x004fea000383ffff */
[----:B------:R-:W-:Y:S05]  /*95a0*/  BRA `(.L_x_158) ;  /* 0xffffff94007c7947 */ /* 0x000fea000383ffff */
.L_x_46:
[----:B------:R-:W-:-:S07]  /*95b0*/  MOV R0, UR5 ;  /* 0x0000000500007c02 */ /* 0x000fce0008000f00 */
.L_x_159:
[----:B-1----:R1:W2:Y:S02]  /*95c0*/  SYNCS.PHASECHK.TRANS64.TRYWAIT P0, [R0+URZ], R3 ;  /* 0x00000003000075a7 */ /* 0x0022a400080011ff */
[----:B--2---:R-:W-:Y:S05]  /*95d0*/  @!P0 NANOSLEEP.SYNCS 0x989680 ;  /* 0x009896800000895d */ /* 0x004fea0003900000 */
[----:B------:R-:W2:Y:S02]  /*95e0*/  @!P0 SYNCS.PHASECHK.TRANS64 P0, [R0+URZ], R3 ;  /* 0x00000003000085a7 */ /* 0x000ea400080010ff */
[----:B--2---:R-:W-:Y:S05]  /*95f0*/  @!P0 BRA `(.L_x_159) ;  /* 0xfffffffc00f08947 */ /* 0x004fea000383ffff */
[----:B------:R-:W-:Y:S05]  /*9600*/  BRA `(.L_x_160) ;  /* 0xffffff9400887947 */ /* 0x000fea000383ffff */
.L_x_47:
[----:B------:R-:W-:-:S07]  /*9610*/  MOV R0, UR5 ;  /* 0x0000000500007c02 */ /* 0x000fce0008000f00 */
.L_x_161:
[----:B-1----:R1:W2:Y:S02]  /*9620*/  SYNCS.PHASECHK.TRANS64.TRYWAIT P0, [R0+URZ], R3 ;  /* 0x00000003000075a7 */ /* 0x0022a400080011ff */
[----:B--2---:R-:W-:Y:S05]  /*9630*/  @!P0 NANOSLEEP.SYNCS 0x989680 ;  /* 0x009896800000895d */ /* 0x004fea0003900000 */
[----:B------:R-:W2:Y:S02]  /*9640*/  @!P0 SYNCS.PHASECHK.TRANS64 P0, [R0+URZ], R3 ;  /* 0x00000003000085a7 */ /* 0x000ea400080010ff */
[----:B--2---:R-:W-:Y:S05]  /*9650*/  @!P0 BRA `(.L_x_161) ;  /* 0xfffffffc00f08947 */ /* 0x004fea000383ffff */
[----:B------:R-:W-:Y:S05]  /*9660*/  BRA `(.L_x_162) ;  /* 0xffffff9400947947 */ /* 0x000fea000383ffff */
.L_x_48:
[----:B------:R-:W-:-:S07]  /*9670*/  MOV R0, UR5 ;  /* 0x0000000500007c02 */ /* 0x000fce0008000f00 */
.L_x_163:
[----:B-1----:R1:W2:Y:S02]  /*9680*/  SYNCS.PHASECHK.TRANS64.TRYWAIT P0, [R0+URZ], R3 ;  /* 0x00000003000075a7 */ /* 0x0022a400080011ff */
[----:B--2---:R-:W-:Y:S05]  /*9690*/  @!P0 NANOSLEEP.SYNCS 0x989680 ;  /* 0x009896800000895d */ /* 0x004fea0003900000 */
[----:B------:R-:W2:Y:S02]  /*96a0*/  @!P0 SYNCS.PHASECHK.TRANS64 P0, [R0+URZ], R3 ;  /* 0x00000003000085a7 */ /* 0x000ea400080010ff */
[----:B--2---:R-:W-:Y:S05]  /*96b0*/  @!P0 BRA `(.L_x_163) ;  /* 0xfffffffc00f08947 */ /* 0x004fea000383ffff */
[----:B------:R-:W-:Y:S05]  /*96c0*/  BRA `(.L_x_164) ;  /* 0xffffff9400a07947 */ /* 0x000fea000383ffff */
.L_x_49:
[----:B------:R-:W-:-:S07]  /*96d0*/  MOV R0, UR5 ;  /* 0x0000000500007c02 */ /* 0x000fce0008000f00 */
.L_x_165:
[----:B-1----:R1:W2:Y:S02]  /*96e0*/  SYNCS.PHASECHK.TRANS64.TRYWAIT P0, [R0+URZ], R3 ;  /* 0x00000003000075a7 */ /* 0x0022a400080011ff */
[----:B--2---:R-:W-:Y:S05]  /*96f0*/  @!P0 NANOSLEEP.SYNCS 0x989680 ;  /* 0x009896800000895d */ /* 0x004fea0003900000 */
[----:B------:R-:W2:Y:S02]  /*9700*/  @!P0 SYNCS.PHASECHK.TRANS64 P0, [R0+URZ], R3 ;  /* 0x00000003000085a7 */ /* 0x000ea400080010ff */
[----:B--2---:R-:W-:Y:S05]  /*9710*/  @!P0 BRA `(.L_x_165) ;  /* 0xfffffffc00f08947 */ /* 0x004fea000383ffff */
[----:B------:R-:W-:Y:S05]  /*9720*/  BRA `(.L_x_166) ;  /* 0xffffff9400ac7947 */ /* 0x000fea000383ffff */
.L_x_52:
[----:B--2---:R2:W3:Y:S02]  /*9730*/  SYNCS.PHASECHK.TRANS64.TRYWAIT P0, [R2+URZ+0x110], R4 ;  /* 0x00011004020075a7 */ /* 0x0044e400080011ff */
[----:B---3--:R-:W-:Y:S05]  /*9740*/  @!P0 NANOSLEEP.SYNCS 0x989680 ;  /* 0x009896800000895d */ /* 0x008fea0003900000 */
[----:B------:R-:W3:Y:S02]  /*9750*/  @!P0 SYNCS.PHASECHK.TRANS64 P0, [R2+URZ+0x110], R4 ;  /* 0x00011004020085a7 */ /* 0x000ee400080010ff */
[----:B---3--:R-:W-:Y:S05]  /*9760*/  @!P0 BRA `(.L_x_52) ;  /* 0xfffffffc00f08947 */ /* 0x008fea000383ffff */
[----:B------:R-:W-:Y:S05]  /*9770*/  BRA `(.L_x_167) ;  /* 0xffffff9800087947 */ /* 0x000fea000383ffff */
.L_x_53:
[----:B------:R-:W-:-:S07]  /*9780*/  MOV R2, UR4 ;  /* 0x0000000400027c02 */ /* 0x000fce0008000f00 */
.L_x_168:
[----:B--2---:R2:W3:Y:S02]  /*9790*/  SYNCS.PHASECHK.TRANS64.TRYWAIT P0, [R2+URZ+0xc0], R5 ;  /* 0x0000c005020075a7 */ /* 0x0044e400080011ff */
[----:B---3--:R-:W-:Y:S05]  /*97a0*/  @!P0 NANOSLEEP.SYNCS 0x989680 ;  /* 0x009896800000895d */ /* 0x008fea0003900000 */
[----:B------:R-:W3:Y:S02]  /*97b0*/  @!P0 SYNCS.PHASECHK.TRANS64 P0, [R2+URZ+0xc0], R5 ;  /* 0x0000c005020085a7 */ /* 0x000ee400080010ff */
[----:B---3--:R-:W-:Y:S05]  /*97c0*/  @!P0 BRA `(.L_x_168) ;  /* 0xfffffffc00f08947 */ /* 0x008fea000383ffff */
[----:B------:R-:W-:Y:S05]  /*97d0*/  BRA `(.L_x_169) ;  /* 0xffffff9800187947 */ /* 0x000fea000383ffff */
.L_x_54:
[----:B--2---:R2:W3:Y:S02]  /*97e0*/  SYNCS.PHASECHK.TRANS64.TRYWAIT P1, [R2+URZ+0xb0], R4 ;  /* 0x0000b004020075a7 */ /* 0x0044e400080211ff */
[----:B---3--:R-:W-:Y:S05]  /*97f0*/  @!P1 NANOSLEEP.SYNCS 0x989680 ;  /* 0x009896800000995d */ /* 0x008fea0003900000 */
[----:B------:R-:W3:Y:S02]  /*9800*/  @!P1 SYNCS.PHASECHK.TRANS64 P1, [R2+URZ+0xb0], R4 ;  /* 0x0000b004020095a7 */ /* 0x000ee400080210ff */
[----:B---3--:R-:W-:Y:S05]  /*9810*/  @!P1 BRA `(.L_x_54) ;  /* 0xfffffffc00f09947 */ /* 0x008fea000383ffff */
[----:B------:R-:W-:Y:S05]  /*9820*/  BRA `(.L_x_170) ;  /* 0xffffff9800487947 */ /* 0x000fea000383ffff */
.L_x_57:
[----:B------:R-:W-:-:S07]  /*9830*/  MOV R0, UR4 ;  /* 0x0000000400007c02 */ /* 0x000fce0008000f00 */
.L_x_171:
[----:B--2---:R2:W3:Y:S02]  /*9840*/  SYNCS.PHASECHK.TRANS64.TRYWAIT P0, [R0+URZ+0xc0], R2 ;  /* 0x0000c002000075a7 */ /* 0x0044e400080011ff */
[----:B---3--:R-:W-:Y:S05]  /*9850*/  @!P0 NANOSLEEP.SYNCS 0x989680 ;  /* 0x009896800000895d */ /* 0x008fea0003900000 */
[----:B------:R-:W3:Y:S02]  /*9860*/  @!P0 SYNCS.PHASECHK.TRANS64 P0, [R0+URZ+0xc0], R2 ;  /* 0x0000c002000085a7 */ /* 0x000ee400080010ff */
[----:B---3--:R-:W-:Y:S05]  /*9870*/  @!P0 BRA `(.L_x_171) ;  /* 0xfffffffc00f08947 */ /* 0x008fea000383ffff */
[----:B------:R-:W-:Y:S05]  /*9880*/  BRA `(.L_x_56) ;  /* 0xffffff98009c7947 */ /* 0x000fea000383ffff */
.L_x_66:
[----:B--2---:R-:W-:-:S04]  /*9890*/  MOV R5, UR5 ;  /* 0x0000000500057c02 */ /* 0x004fc80008000f00 */
[----:B------:R2:W3:Y:S03]  /*98a0*/  SYNCS.PHASECHK.TRANS64.TRYWAIT P0, [R5+URZ+0x8], R6 ;  /* 0x00000806050075a7 */ /* 0x0004e600080011ff */
[----:B---3--:R-:W-:Y:S05]  /*98b0*/  @!P0 NANOSLEEP.SYNCS 0x989680 ;  /* 0x009896800000895d */ /* 0x008fea0003900000 */
[----:B------:R-:W3:Y:S02]  /*98c0*/  @!P0 SYNCS.PHASECHK.TRANS64 P0, [R5+URZ+0x8], R6 ;  /* 0x00000806050085a7 */ /* 0x000ee400080010ff */
[----:B---3--:R-:W-:Y:S05]  /*98d0*/  @!P0 BRA `(.L_x_66) ;  /* 0xfffffffc00ec8947 */ /* 0x008fea000383ffff */
[----:B------:R-:W-:Y:S05]  /*98e0*/  BRA `(.L_x_65) ;  /* 0xffffff9c00507947 */ /* 0x000fea000383ffff */
.L_x_68:
[----:B------:R-:W-:Y:S01]  /*98f0*/  BSSY B0, `(.L_x_172) ;  /* 0x0000006000007945 */ /* 0x000fe20003800000 */
[----:B------:R-:W-:-:S07]  /*9900*/  MOV R15, 0xffffffff ;  /* 0xffffffff000f7802 */ /* 0x000fce0000000f00 */
[----:B-12--5:R-:W-:Y:S05]  /*9910*/  WARPSYNC.COLLECTIVE R15, `(.L_x_173) ;  /* 0x000000000f0c7348 */ /* 0x026fea0003c00000 */
[----:B------:R-:W-:Y:S02]  /*9920*/  ELECT P6, UR79, PT ;  /* 0x00000000004f782f */ /* 0x000fe400038c0000 */
[----:B------:R-:W-:Y:S01]  /*9930*/  MOV R14, UR79 ;  /* 0x0000004f000e7c02 */ /* 0x000fe20008000f00 */
[----:B-12--5:R-:W-:Y:S10]  /*9940*/  ENDCOLLECTIVE ;  /* 0x000000000000791b */ /* 0x026ff40003800000 */
.L_x_173:
[----:B------:R-:W-:Y:S05]  /*9950*/  BSYNC B0 ;  /* 0x0000000000007941 */ /* 0x000fea0003800000 */
.L_x_172:
[----:B------:R-:W-:Y:S05]  /*9960*/  BRA `(.L_x_174) ;  /* 0xffffff9c00807947 */ /* 0x000fea000383ffff */
.L_x_70:
[----:B--2---:R-:W-:-:S04]  /*9970*/  MOV R0, UR5 ;  /* 0x0000000500007c02 */ /* 0x004fc80008000f00 */
[----:B------:R2:W3:Y:S03]  /*9980*/  SYNCS.PHASECHK.TRANS64.TRYWAIT P0, [R0+URZ+0x8], R4 ;  /* 0x00000804000075a7 */ /* 0x0004e600080011ff */
[----:B---3--:R-:W-:Y:S05]  /*9990*/  @!P0 NANOSLEEP.SYNCS 0x989680 ;  /* 0x009896800000895d */ /* 0x008fea0003900000 */
[----:B------:R-:W3:Y:S02]  /*99a0*/  @!P0 SYNCS.PHASECHK.TRANS64 P0, [R0+URZ+0x8], R4 ;  /* 0x00000804000085a7 */ /* 0x000ee400080010ff */
[----:B---3--:R-:W-:Y:S05]  /*99b0*/  @!P0 BRA `(.L_x_70) ;  /* 0xfffffffc00ec8947 */ /* 0x008fea000383ffff */
[----:B------:R-:W-:Y:S05]  /*99c0*/  BRA `(.L_x_69) ;  /* 0xffffff9c00847947 */ /* 0x000fea000383ffff */
.L_x_71:
[----:B-1----:R1:W2:Y:S02]  /*99d0*/  SYNCS.PHASECHK.TRANS64.TRYWAIT P0, [R0+URZ+0xb0], R4 ;  /* 0x0000b004000075a7 */ /* 0x0022a400080011ff */
[----:B--2---:R-:W-:Y:S05]  /*99e0*/  @!P0 NANOSLEEP.SYNCS 0x989680 ;  /* 0x009896800000895d */ /* 0x004fea0003900000 */
[----:B------:R-:W2:Y:S02]  /*99f0*/  @!P0 SYNCS.PHASECHK.TRANS64 P0, [R0+URZ+0xb0], R4 ;  /* 0x0000b004000085a7 */ /* 0x000ea400080010ff */
[----:B--2---:R-:W-:Y:S05]  /*9a00*/  @!P0 BRA `(.L_x_71) ;  /* 0xfffffffc00f08947 */ /* 0x004fea000383ffff */
[----:B------:R-:W-:Y:S05]  /*9a10*/  BRA `(.L_x_175) ;  /* 0xffffffa000907947 */ /* 0x000fea000383ffff */
.L_x_73:
[----:B------:R-:W-:-:S07]  /*9a20*/  MOV R0, UR46 ;  /* 0x0000002e00007c02 */ /* 0x000fce0008000f00 */
.L_x_176:
[----:B-1----:R1:W2:Y:S02]  /*9a30*/  SYNCS.PHASECHK.TRANS64.TRYWAIT P0, [R0+URZ+0xf0], R4 ;  /* 0x0000f004000075a7 */ /* 0x0022a400080011ff */
[----:B--2---:R-:W-:Y:S05]  /*9a40*/  @!P0 NANOSLEEP.SYNCS 0x989680 ;  /* 0x009896800000895d */ /* 0x004fea0003900000 */
[----:B------:R-:W2:Y:S02]  /*9a50*/  @!P0 SYNCS.PHASECHK.TRANS64 P0, [R0+URZ+0xf0], R4 ;  /* 0x0000f004000085a7 */ /* 0x000ea400080010ff */
[----:B--2---:R-:W-:Y:S05]  /*9a60*/  @!P0 BRA `(.L_x_176) ;  /* 0xfffffffc00f08947 */ /* 0x004fea000383ffff */
[----:B------:R-:W-:Y:S05]  /*9a70*/  BRA `(.L_x_177) ;  /* 0xffffffa000dc7947 */ /* 0x000fea000383ffff */
.L_x_76:
[----:B------:R-:W-:Y:S07]  /*9a80*/  MOV R0, UR7 ;  /* 0x0000000700007c02 */ /* 0x000fee0008000f00 */
.L_x_178:
[----:B-1----:R1:W2:Y:S02]  /*9a90*/  SYNCS.PHASECHK.TRANS64.TRYWAIT P0, [R0+URZ], R4 ;  /* 0x00000004000075a7 */ /* 0x0022a400080011ff */
[----:B--2---:R-:W-:Y:S05]  /*9aa0*/  @!P0 NANOSLEEP.SYNCS 0x989680 ;  /* 0x009896800000895d */ /* 0x004fea0003900000 */
[----:B------:R-:W2:Y:S02]  /*9ab0*/  @!P0 SYNCS.PHASECHK.TRANS64 P0, [R0+URZ], R4 ;  /* 0x00000004000085a7 */ /* 0x000ea400080010ff */
[----:B--2---:R-:W-:Y:S05]  /*9ac0*/  @!P0 BRA `(.L_x_178) ;  /* 0xfffffffc00f08947 */ /* 0x004fea000383ffff */
[----:B------:R-:W-:Y:S05]  /*9ad0*/  BRA `(.L_x_75) ;  /* 0xffffffa000f07947 */ /* 0x000fea000383ffff */
.L_x_80:
[----:B-1----:R-:W-:-:S07]  /*9ae0*/  MOV R0, UR4 ;  /* 0x0000000400007c02 */ /* 0x002fce0008000f00 */
.L_x_179:
[----:B-1----:R1:W2:Y:S02]  /*9af0*/  SYNCS.PHASECHK.TRANS64.TRYWAIT P0, [R0+URZ], R2 ;  /* 0x00000002000075a7 */ /* 0x0022a400080011ff */
[----:B--2---:R-:W-:Y:S05]  /*9b00*/  @!P0 NANOSLEEP.SYNCS 0x989680 ;  /* 0x009896800000895d */ /* 0x004fea0003900000 */
[----:B------:R-:W2:Y:S02]  /*9b10*/  @!P0 SYNCS.PHASECHK.TRANS64 P0, [R0+URZ], R2 ;  /* 0x00000002000085a7 */ /* 0x000ea400080010ff */
[----:B--2---:R-:W-:Y:S05]  /*9b20*/  @!P0 BRA `(.L_x_179) ;  /* 0xfffffffc00f08947 */ /* 0x004fea000383ffff */
[----:B------:R-:W-:Y:S05]  /*9b30*/  BRA `(.L_x_180) ;  /* 0xffffffa800347947 */ /* 0x000fea000383ffff */
.L_x_81:
[----:B------:R-:W-:-:S07]  /*9b40*/  MOV R0, UR5 ;  /* 0x0000000500007c02 */ /* 0x000fce0008000f00 */
.L_x_181:
[----:B-1----:R1:W2:Y:S02]  /*9b50*/  SYNCS.PHASECHK.TRANS64.TRYWAIT P0, [R0+URZ], R3 ;  /* 0x00000003000075a7 */ /* 0x0022a400080011ff */
[----:B--2---:R-:W-:Y:S05]  /*9b60*/  @!P0 NANOSLEEP.SYNCS 0x989680 ;  /* 0x009896800000895d */ /* 0x004fea0003900000 */
[----:B------:R-:W2:Y:S02]  /*9b70*/  @!P0 SYNCS.PHASECHK.TRANS64 P0, [R0+URZ], R3 ;  /* 0x00000003000085a7 */ /* 0x000ea400080010ff */
[----:B--2---:R-:W-:Y:S05]  /*9b80*/  @!P0 BRA `(.L_x_181) ;  /* 0xfffffffc00f08947 */ /* 0x004fea000383ffff */
[----:B------:R-:W-:Y:S05]  /*9b90*/  BRA `(.L_x_182) ;  /* 0xffffffa800407947 */ /* 0x000fea000383ffff */
.L_x_82:
[----:B------:R-:W-:-:S07]  /*9ba0*/  MOV R0, UR5 ;  /* 0x0000000500007c02 */ /* 0x000fce0008000f00 */
.L_x_183:
[----:B-1----:R1:W2:Y:S02]  /*9bb0*/  SYNCS.PHASECHK.TRANS64.TRYWAIT P0, [R0+URZ], R3 ;  /* 0x00000003000075a7 */ /* 0x0022a400080011ff */
[----:B--2---:R-:W-:Y:S05]  /*9bc0*/  @!P0 NANOSLEEP.SYNCS 0x989680 ;  /* 0x009896800000895d */ /* 0x004fea0003900000 */
[----:B------:R-:W2:Y:S02]  /*9bd0*/  @!P0 SYNCS.PHASECHK.TRANS64 P0, [R0+URZ], R3 ;  /* 0x00000003000085a7 */ /* 0x000ea400080010ff */
[----:B--2---:R-:W-:Y:S05]  /*9be0*/  @!P0 BRA `(.L_x_183) ;  /* 0xfffffffc00f08947 */ /* 0x004fea000383ffff */
[----:B------:R-:W-:Y:S05]  /*9bf0*/  BRA `(.L_x_184) ;  /* 0xffffffa8004c7947 */ /* 0x000fea000383ffff */
.L_x_85:
[----:B------:R-:W-:-:S07]  /*9c00*/  MOV R0, UR41 ;  /* 0x0000002900007c02 */ /* 0x000fce0008000f00 */
.L_x_185:
[----:B-1----:R1:W2:Y:S02]  /*9c10*/  SYNCS.PHASECHK.TRANS64.TRYWAIT P1, [R0+URZ+0x130], R2 ;  /* 0x00013002000075a7 */ /* 0x0022a400080211ff */
[----:B--2---:R-:W-:Y:S05]  /*9c20*/  @!P1 NANOSLEEP.SYNCS 0x989680 ;  /* 0x009896800000995d */ /* 0x004fea0003900000 */
[----:B------:R-:W2:Y:S02]  /*9c30*/  @!P1 SYNCS.PHASECHK.TRANS64 P1, [R0+URZ+0x130], R2 ;  /* 0x00013002000095a7 */ /* 0x000ea400080210ff */
[----:B--2---:R-:W-:Y:S05]  /*9c40*/  @!P1 BRA `(.L_x_185) ;  /* 0xfffffffc00f09947 */ /* 0x004fea000383ffff */
[----:B------:R-:W-:Y:S05]  /*9c50*/  BRA `(.L_x_186) ;  /* 0xffffffa800987947 */ /* 0x000fea000383ffff */
.L_x_90:
[----:B--2---:R2:W3:Y:S02]  /*9c60*/  SYNCS.PHASECHK.TRANS64.TRYWAIT P0, [R8+URZ+0xb0], R0 ;  /* 0x0000b000080075a7 */ /* 0x0044e400080011ff */
[----:B---3--:R-:W-:Y:S05]  /*9c70*/  @!P0 NANOSLEEP.SYNCS 0x989680 ;  /* 0x009896800000895d */ /* 0x008fea0003900000 */
[----:B------:R-:W3:Y:S02]  /*9c80*/  @!P0 SYNCS.PHASECHK.TRANS64 P0, [R8+URZ+0xb0], R0 ;  /* 0x0000b000080085a7 */ /* 0x000ee400080010ff */
[----:B---3--:R-:W-:Y:S05]  /*9c90*/  @!P0 BRA `(.L_x_90) ;  /* 0xfffffffc00f08947 */ /* 0x008fea000383ffff */
[----:B------:R-:W-:Y:S05]  /*9ca0*/  BRA `(.L_x_187) ;  /* 0xffffffac00d07947 */ /* 0x000fea000383ffff */
.L_x_93:
[----:B--2---:R-:W-:Y:S07]  /*9cb0*/  MOV R0, UR21 ;  /* 0x0000001500007c02 */ /* 0x004fee0008000f00 */
.L_x_188:
[----:B--2---:R2:W3:Y:S02]  /*9cc0*/  SYNCS.PHASECHK.TRANS64.TRYWAIT P1, [R0+URZ+0xa8], R2 ;  /* 0x0000a802000075a7 */ /* 0x0044e400080211ff */
[----:B---3--:R-:W-:Y:S05]  /*9cd0*/  @!P1 NANOSLEEP.SYNCS 0x989680 ;  /* 0x009896800000995d */ /* 0x008fea0003900000 */
[----:B------:R-:W3:Y:S02]  /*9ce0*/  @!P1 SYNCS.PHASECHK.TRANS64 P1, [R0+URZ+0xa8], R2 ;  /* 0x0000a802000095a7 */ /* 0x000ee400080210ff */
[----:B---3--:R-:W-:Y:S05]  /*9cf0*/  @!P1 BRA `(.L_x_188) ;  /* 0xfffffffc00f09947 */ /* 0x008fea000383ffff */
[----:B------:R-:W-:Y:S05]  /*9d00*/  BRA `(.L_x_92) ;  /* 0xffffffb4004c7947 */ /* 0x000fea000383ffff */
.L_x_96:
[----:B--2---:R-:W-:Y:S07]  /*9d10*/  MOV R0, UR21 ;  /* 0x0000001500007c02 */ /* 0x004fee0008000f00 */
.L_x_189:
[----:B--2---:R2:W3:Y:S02]  /*9d20*/  SYNCS.PHASECHK.TRANS64.TRYWAIT P0, [R0+URZ+0x80], R4 ;  /* 0x00008004000075a7 */ /* 0x0044e400080011ff */
[----:B---3--:R-:W-:Y:S05]  /*9d30*/  @!P0 NANOSLEEP.SYNCS 0x989680 ;  /* 0x009896800000895d */ /* 0x008fea0003900000 */
[----:B------:R-:W3:Y:S02]  /*9d40*/  @!P0 SYNCS.PHASECHK.TRANS64 P0, [R0+URZ+0x80], R4 ;  /* 0x00008004000085a7 */ /* 0x000ee400080010ff */
[----:B---3--:R-:W-:Y:S05]  /*9d50*/  @!P0 BRA `(.L_x_189) ;  /* 0xfffffffc00f08947 */ /* 0x008fea000383ffff */
[----:B------:R-:W-:Y:S05]  /*9d60*/  BRA `(.L_x_190) ;  /* 0xffffffb400a47947 */ /* 0x000fea000383ffff */
.L_x_97:
[----:B------:R-:W-:Y:S07]  /*9d70*/  MOV R0, UR21 ;  /* 0x0000001500007c02 */ /* 0x000fee0008000f00 */
.L_x_191:
[----:B--2---:R2:W3:Y:S02]  /*9d80*/  SYNCS.PHASECHK.TRANS64.TRYWAIT P0, [R0+URZ+0x88], R4 ;  /* 0x00008804000075a7 */ /* 0x0044e400080011ff */
[----:B---3--:R-:W-:Y:S05]  /*9d90*/  @!P0 NANOSLEEP.SYNCS 0x989680 ;  /* 0x009896800000895d */ /* 0x008fea0003900000 */
[----:B------:R-:W3:Y:S02]  /*9da0*/  @!P0 SYNCS.PHASECHK.TRANS64 P0, [R0+URZ+0x88], R4 ;  /* 0x00008804000085a7 */ /* 0x000ee400080010ff */
[----:B---3--:R-:W-:Y:S05]  /*9db0*/  @!P0 BRA `(.L_x_191) ;  /* 0xfffffffc00f08947 */ /* 0x008fea000383ffff */
[----:B------:R-:W-:Y:S05]  /*9dc0*/  BRA `(.L_x_192) ;  /* 0xffffffb800007947 */ /* 0x000fea000383ffff */
.L_x_98:
[----:B------:R-:W-:Y:S07]  /*9dd0*/  MOV R0, UR21 ;  /* 0x0000001500007c02 */ /* 0x000fee0008000f00 */
.L_x_193:
[----:B--2---:R2:W3:Y:S02]  /*9de0*/  SYNCS.PHASECHK.TRANS64.TRYWAIT P0, [R0+URZ+0x90], R4 ;  /* 0x00009004000075a7 */ /* 0x0044e400080011ff */
[----:B---3--:R-:W-:Y:S05]  /*9df0*/  @!P0 NANOSLEEP.SYNCS 0x989680 ;  /* 0x009896800000895d */ /* 0x008fea0003900000 */
[----:B------:R-:W3:Y:S02]  /*9e00*/  @!P0 SYNCS.PHASECHK.TRANS64 P0, [R0+URZ+0x90], R4 ;  /* 0x00009004000085a7 */ /* 0x000ee400080010ff */
[----:B---3--:R-:W-:Y:S05]  /*9e10*/  @!P0 BRA `(.L_x_193) ;  /* 0xfffffffc00f08947 */ /* 0x008fea000383ffff */
[----:B------:R-:W-:Y:S05]  /*9e20*/  BRA `(.L_x_194) ;  /* 0xffffffb800607947 */ /* 0x000fea000383ffff */
.L_x_99:
[----:B------:R-:W-:Y:S07]  /*9e30*/  MOV R0, UR21 ;  /* 0x0000001500007c02 */ /* 0x000fee0008000f00 */
.L_x_195:
[----:B--2---:R2:W3:Y:S02]  /*9e40*/  SYNCS.PHASECHK.TRANS64.TRYWAIT P0, [R0+URZ+0x98], R4 ;  /* 0x00009804000075a7 */ /* 0x0044e400080011ff */
[----:B---3--:R-:W-:Y:S05]  /*9e50*/  @!P0 NANOSLEEP.SYNCS 0x989680 ;  /* 0x009896800000895d */ /* 0x008fea0003900000 */
[----:B------:R-:W3:Y:S02]  /*9e60*/  @!P0 SYNCS.PHASECHK.TRANS64 P0, [R0+URZ+0x98], R4 ;  /* 0x00009804000085a7 */ /* 0x000ee400080010ff */
[----:B---3--:R-:W-:Y:S05]  /*9e70*/  @!P0 BRA `(.L_x_195) ;  /* 0xfffffffc00f08947 */ /* 0x008fea000383ffff */
[----:B------:R-:W-:Y:S05]  /*9e80*/  BRA `(.L_x_196) ;  /* 0xffffffb800c87947 */ /* 0x000fea000383ffff */
.L_x_101:
[----:B------:R-:W-:-:S07]  /*9e90*/  MOV R0, UR21 ;  /* 0x0000001500007c02 */ /* 0x000fce0008000f00 */
.L_x_197:
[----:B---3--:R3:W4:Y:S02]  /*9ea0*/  SYNCS.PHASECHK.TRANS64.TRYWAIT P0, [R0+URZ+0x80], R2 ;  /* 0x00008002000075a7 */ /* 0x00872400080011ff */
[----:B----4-:R-:W-:Y:S05]  /*9eb0*/  @!P0 NANOSLEEP.SYNCS 0x989680 ;  /* 0x009896800000895d */ /* 0x010fea0003900000 */
[----:B------:R-:W4:Y:S02]  /*9ec0*/  @!P0 SYNCS.PHASECHK.TRANS64 P0, [R0+URZ+0x80], R2 ;  /* 0x00008002000085a7 */ /* 0x000f2400080010ff */
[----:B----4-:R-:W-:Y:S05]  /*9ed0*/  @!P0 BRA `(.L_x_197) ;  /* 0xfffffffc00f08947 */ /* 0x010fea000383ffff */
[----:B------:R-:W-:Y:S05]  /*9ee0*/  BRA `(.L_x_198) ;  /* 0xffffffbc00547947 */ /* 0x000fea000383ffff */
.L_x_102:
[----:B---3--:R-:W-:-:S07]  /*9ef0*/  MOV R0, UR21 ;  /* 0x0000001500007c02 */ /* 0x008fce0008000f00 */
.L_x_199:
[----:B---3--:R3:W4:Y:S02]  /*9f00*/  SYNCS.PHASECHK.TRANS64.TRYWAIT P0, [R0+URZ+0x88], R2 ;  /* 0x00008802000075a7 */ /* 0x00872400080011ff */
[----:B----4-:R-:W-:Y:S05]  /*9f10*/  @!P0 NANOSLEEP.SYNCS 0x989680 ;  /* 0x009896800000895d */ /* 0x010fea0003900000 */
[----:B------:R-:W4:Y:S02]  /*9f20*/  @!P0 SYNCS.PHASECHK.TRANS64 P0, [R0+URZ+0x88], R2 ;  /* 0x00008802000085a7 */ /* 0x000f2400080010ff */
[----:B----4-:R-:W-:Y:S05]  /*9f30*/  @!P0 BRA `(.L_x_199) ;  /* 0xfffffffc00f08947 */ /* 0x010fea000383ffff */
[----:B------:R-:W-:Y:S05]  /*9f40*/  BRA `(.L_x_200) ;  /* 0xffffffbc00447947 */ /* 0x000fea000383ffff */
.L_x_103:
[----:B---3--:R-:W-:-:S07]  /*9f50*/  MOV R0, UR21 ;  /* 0x0000001500007c02 */ /* 0x008fce0008000f00 */
.L_x_201:
[----:B---3--:R3:W4:Y:S02]  /*9f60*/  SYNCS.PHASECHK.TRANS64.TRYWAIT P0, [R0+URZ+0x90], R2 ;  /* 0x00009002000075a7 */ /* 0x00872400080011ff */
[----:B----4-:R-:W-:Y:S05]  /*9f70*/  @!P0 NANOSLEEP.SYNCS 0x989680 ;  /* 0x009896800000895d */ /* 0x010fea0003900000 */
[----:B------:R-:W4:Y:S02]  /*9f80*/  @!P0 SYNCS.PHASECHK.TRANS64 P0, [R0+URZ+0x90], R2 ;  /* 0x00009002000085a7 */ /* 0x000f2400080010ff */
[----:B----4-:R-:W-:Y:S05]  /*9f90*/  @!P0 BRA `(.L_x_201) ;  /* 0xfffffffc00f08947 */ /* 0x010fea000383ffff */
[----:B------:R-:W-:Y:S05]  /*9fa0*/  BRA `(.L_x_202) ;  /* 0xffffffbc00347947 */ /* 0x000fea000383ffff */
.L_x_105:
[----:B-1----:R1:W2:Y:S02]  /*9fb0*/  SYNCS.PHASECHK.TRANS64.TRYWAIT P0, [R3+URZ+0xb0], R0 ;  /* 0x0000b000030075a7 */ /* 0x0022a400080011ff */
[----:B--2---:R-:W-:Y:S05]  /*9fc0*/  @!P0 NANOSLEEP.SYNCS 0x989680 ;  /* 0x009896800000895d */ /* 0x004fea0003900000 */
[----:B------:R-:W2:Y:S02]  /*9fd0*/  @!P0 SYNCS.PHASECHK.TRANS64 P0, [R3+URZ+0xb0], R0 ;  /* 0x0000b000030085a7 */ /* 0x000ea400080010ff */
[----:B--2---:R-:W-:Y:S05]  /*9fe0*/  @!P0 BRA `(.L_x_105) ;  /* 0xfffffffc00f08947 */ /* 0x004fea000383ffff */
[----:B------:R-:W-:Y:S05]  /*9ff0*/  BRA `(.L_x_203) ;  /* 0xffffffc000007947 */ /* 0x000fea000383ffff */
.L_x_116:
[----:B-1----:R-:W-:Y:S04]  /*a000*/  MOV R2, UR43 ;  /* 0x0000002b00027c02 */ /* 0x002fe80008000f00 */
[----:B------:R1:W2:Y:S03]  /*a010*/  SYNCS.PHASECHK.TRANS64.TRYWAIT P1, [R2+URZ+0x60], R3 ;  /* 0x00006003020075a7 */ /* 0x0002a600080211ff */
[----:B--2---:R-:W-:Y:S05]  /*a020*/  @!P1 NANOSLEEP.SYNCS 0x989680 ;  /* 0x009896800000995d */ /* 0x004fea0003900000 */
[----:B------:R-:W2:Y:S02]  /*a030*/  @!P1 SYNCS.PHASECHK.TRANS64 P1, [R2+URZ+0x60], R3 ;  /* 0x00006003020095a7 */ /* 0x000ea400080210ff */
[----:B--2---:R-:W-:Y:S05]  /*a040*/  @!P1 BRA `(.L_x_116) ;  /* 0xfffffffc00ec9947 */ /* 0x004fea000383ffff */
[----:B------:R-:W-:Y:S05]  /*a050*/  BRA `(.L_x_115) ;  /* 0xffffffcc006c7947 */ /* 0x000fea000383ffff */
.L_x_118:
[----:B-1----:R1:W4:Y:S02]  /*a060*/  SYNCS.PHASECHK.TRANS64.TRYWAIT P0, [R53+URZ+0xd0], R0 ;  /* 0x0000d000350075a7 */ /* 0x00232400080011ff */
[----:B----4-:R-:W-:Y:S05]  /*a070*/  @!P0 NANOSLEEP.SYNCS 0x989680 ;  /* 0x009896800000895d */ /* 0x010fea0003900000 */
[----:B------:R-:W4:Y:S02]  /*a080*/  @!P0 SYNCS.PHASECHK.TRANS64 P0, [R53+URZ+0xd0], R0 ;  /* 0x0000d000350085a7 */ /* 0x000f2400080010ff */
[----:B----4-:R-:W-:Y:S05]  /*a090*/  @!P0 BRA `(.L_x_118) ;  /* 0xfffffffc00f08947 */ /* 0x010fea000383ffff */
[----:B------:R-:W-:Y:S05]  /*a0a0*/  BRA `(.L_x_117) ;  /* 0xffffffcc008c7947 */ /* 0x000fea000383ffff */
.L_x_127:
[----:B--2---:R2:W3:Y:S02]  /*a0b0*/  SYNCS.PHASECHK.TRANS64.TRYWAIT P0, [R2+URZ+0x60], R0 ;  /* 0x00006000020075a7 */ /* 0x0044e400080011ff */
[----:B---3--:R-:W-:Y:S05]  /*a0c0*/  @!P0 NANOSLEEP.SYNCS 0x989680 ;  /* 0x009896800000895d */ /* 0x008fea0003900000 */
[----:B------:R-:W3:Y:S02]  /*a0d0*/  @!P0 SYNCS.PHASECHK.TRANS64 P0, [R2+URZ+0x60], R0 ;  /* 0x00006000020085a7 */ /* 0x000ee400080010ff */
[----:B---3--:R-:W-:Y:S05]  /*a0e0*/  @!P0 BRA `(.L_x_127) ;  /* 0xfffffffc00f08947 */ /* 0x008fea000383ffff */
[----:B------:R-:W-:Y:S05]  /*a0f0*/  BRA `(.L_x_126) ;  /* 0xffffffd4009c7947 */ /* 0x000fea000383ffff */
.L_x_135:
[----:B--2---:R2:W3:Y:S02]  /*a100*/  SYNCS.PHASECHK.TRANS64.TRYWAIT P0, [R2+URZ+0x60], R4 ;  /* 0x00006004020075a7 */ /* 0x0044e400080011ff */
[----:B---3--:R-:W-:Y:S05]  /*a110*/  @!P0 NANOSLEEP.SYNCS 0x989680 ;  /* 0x009896800000895d */ /* 0x008fea0003900000 */
[----:B------:R-:W3:Y:S02]  /*a120*/  @!P0 SYNCS.PHASECHK.TRANS64 P0, [R2+URZ+0x60], R4 ;  /* 0x00006004020085a7 */ /* 0x000ee400080010ff */
[----:B---3--:R-:W-:Y:S05]  /*a130*/  @!P0 BRA `(.L_x_135) ;  /* 0xfffffffc00f08947 */ /* 0x008fea000383ffff */
[----:B------:R-:W-:Y:S05]  /*a140*/  BRA `(.L_x_134) ;  /* 0xffffffdc00bc7947 */ /* 0x000fea000383ffff */
.L_x_143:
[----:B--2---:R2:W3:Y:S02]  /*a150*/  SYNCS.PHASECHK.TRANS64.TRYWAIT P0, [R3+URZ+0x60], R0 ;  /* 0x00006000030075a7 */ /* 0x0044e400080011ff */
[----:B---3--:R-:W-:Y:S05]  /*a160*/  @!P0 NANOSLEEP.SYNCS 0x989680 ;  /* 0x009896800000895d */ /* 0x008fea0003900000 */
[----:B------:R-:W3:Y:S02]  /*a170*/  @!P0 SYNCS.PHASECHK.TRANS64 P0, [R3+URZ+0x60], R0 ;  /* 0x00006000030085a7 */ /* 0x000ee400080010ff */
[----:B---3--:R-:W-:Y:S05]  /*a180*/  @!P0 BRA `(.L_x_143) ;  /* 0xfffffffc00f08947 */ /* 0x008fea000383ffff */
[----:B------:R-:W-:Y:S05]  /*a190*/  BRA `(.L_x_142) ;  /* 0xffffffe400dc7947 */ /* 0x000fea000383ffff */
        .weak           $__internal_0_$__cuda_sm10x_tcgen05_guardrail_trap_col_being_dealloced_not_returned_by_alloc
        .type           $__internal_0_$__cuda_sm10x_tcgen05_guardrail_trap_col_being_dealloced_not_returned_by_alloc,@function
        .size           $__internal_0_$__cuda_sm10x_tcgen05_guardrail_trap_col_being_dealloced_not_returned_by_alloc,($__internal_1_$__cuda_sm10x_tcgen05_guardrail_trap_phase_invalid_during_alloc - $__internal_0_$__cuda_sm10x_tcgen05_guardrail_trap_col_being_dealloced_not_returned_by_alloc)
$__internal_0_$__cuda_sm10x_tcgen05_guardrail_trap_col_being_dealloced_not_returned_by_alloc:
[----:B------:R-:W-:Y:S05]  /*a1a0*/  BPT.TRAP 0x1 ;  /* 0x000000040000795c */ /* 0x000fea0000300000 */
[----:B------:R-:W-:-:S04]  /*a1b0*/  HFMA2 R3, -RZ, RZ, 0, 0 ;  /* 0x00000000ff037431 */ /* 0x000fc800000001ff */
[----:B------:R-:W-:Y:S05]  /*a1c0*/  RET.REL.NODEC R2 `(_ZN7cutlass13device_kernelINS_4gemm6kernel13GemmUniversalIN4cute5tupleIJiiiiEEENS1_10collective13CollectiveMmaINS1_35MainloopSm100TmaUmmaWarpSpecializedILi6ELi2ELi4ENS5_IJNS4_1CILi8EEENSA_ILi1EEESC_EEEEENS5_IJNSA_ILi128EEESF_SF_EEENS_10bfloat16_tENS5_IJlSC_lEEESH_SI_NS4_8TiledMMAINS4_8MMA_AtomIJNS4_26SM100_MMA_F16BF16_2x1SM_SSISH_SH_fLi128ELi128ELNS4_4UMMA5MajorE0ELSN_0ELNSM_7ScaleInE0ELSO_0EEEEEENS4_6LayoutINS5_IJSC_SC_SC_EEENS5_IJNSA_ILi0EEEST_ST_EEEEENS5_IJNS4_10UnderscoreESW_SW_EEEEENS4_18SM100_TMA_2SM_LOADENS4_14ComposedLayoutINS4_7SwizzleILi3ELi4ELi3EEENS4_18smem_ptr_flag_bitsILi16EEENSR_INS5_IJSB_NSA_ILi64EEEEEENS5_IJS15_SC_EEEEEEEvNS4_8identityENS4_28SM100_TMA_2SM_LOAD_MULTICASTES19_vS1A_EENS_8epilogue10collective18CollectiveEpilogueINS1D_23Sm100TmaWarpSpecializedILi4ELi2ELi16ELb1ELb0EEEJNS5_IJS15_SF_SF_EEENS5_IJNSR_IS15_SC_EENSR_INS5_IJNSA_ILi16EEENSA_ILi2EEEEEENS5_IJSC_S15_EEEEEEEESH_SI_SH_SI_NS1D_6fusion15FusionCallbacksIS1H_NS1Q_17LinearCombinationISH_fSH_fLNS_15FloatRoundStyleE2EEES1I_S1P_JEEENS4_5SM1004TMEM4LOAD26SM100_TMEM_LOAD_32dp32b16xENS4_13SM90_TMA_LOADENS10_INS11_ILi1ELi4ELi3EEES14_NSR_INS5_IJSB_S1K_EEENS5_IJS1K_SC_EEEEEEENS4_39AutoVectorizingCopyWithAssumedAlignmentILi128EEENS4_14SM90_TMA_STOREES25_S27_S27_EEEvvEEEEvNT_6ParamsE) ;  /* 0xffffff5c028c7950 */ /* 0x000fea0003c3ffff */
        .weak           $__internal_1_$__cuda_sm10x_tcgen05_guardrail_trap_phase_invalid_during_alloc
        .type           $__internal_1_$__cuda_sm10x_tcgen05_guardrail_trap_phase_invalid_during_alloc,@function
        .size           $__internal_1_$__cuda_sm10x_tcgen05_guardrail_trap_phase_invalid_during_alloc,($__internal_2_$__cuda_sm10x_tcgen05_guardrail_trap_unallocated_columns_being_dealloced - $__internal_1_$__cuda_sm10x_tcgen05_guardrail_trap_phase_invalid_during_alloc)
$__internal_1_$__cuda_sm10x_tcgen05_guardrail_trap_phase_invalid_during_alloc:
[----:B------:R-:W-:Y:S05]  /*a1d0*/  BPT.TRAP 0x1 ;  /* 0x000000040000795c */ /* 0x000fea0000300000 */
[----:B------:R-:W-:-:S04]  /*a1e0*/  MOV R5, 0x0 ;  /* 0x0000000000057802 */ /* 0x000fc80000000f00 */
[----:B------:R-:W-:Y:S05]  /*a1f0*/  RET.REL.NODEC R4 `(_ZN7cutlass13device_kernelINS_4gemm6kernel13GemmUniversalIN4cute5tupleIJiiiiEEENS1_10collective13CollectiveMmaINS1_35MainloopSm100TmaUmmaWarpSpecializedILi6ELi2ELi4ENS5_IJNS4_1CILi8EEENSA_ILi1EEESC_EEEEENS5_IJNSA_ILi128EEESF_SF_EEENS_10bfloat16_tENS5_IJlSC_lEEESH_SI_NS4_8TiledMMAINS4_8MMA_AtomIJNS4_26SM100_MMA_F16BF16_2x1SM_SSISH_SH_fLi128ELi128ELNS4_4UMMA5MajorE0ELSN_0ELNSM_7ScaleInE0ELSO_0EEEEEENS4_6LayoutINS5_IJSC_SC_SC_EEENS5_IJNSA_ILi0EEEST_ST_EEEEENS5_IJNS4_10UnderscoreESW_SW_EEEEENS4_18SM100_TMA_2SM_LOADENS4_14ComposedLayoutINS4_7SwizzleILi3ELi4ELi3EEENS4_18smem_ptr_flag_bitsILi16EEENSR_INS5_IJSB_NSA_ILi64EEEEEENS5_IJS15_SC_EEEEEEEvNS4_8identityENS4_28SM100_TMA_2SM_LOAD_MULTICASTES19_vS1A_EENS_8epilogue10collective18CollectiveEpilogueINS1D_23Sm100TmaWarpSpecializedILi4ELi2ELi16ELb1ELb0EEEJNS5_IJS15_SF_SF_EEENS5_IJNSR_IS15_SC_EENSR_INS5_IJNSA_ILi16EEENSA_ILi2EEEEEENS5_IJSC_S15_EEEEEEEESH_SI_SH_SI_NS1D_6fusion15FusionCallbacksIS1H_NS1Q_17LinearCombinationISH_fSH_fLNS_15FloatRoundStyleE2EEES1I_S1P_JEEENS4_5SM1004TMEM4LOAD26SM100_TMEM_LOAD_32dp32b16xENS4_13SM90_TMA_LOADENS10_INS11_ILi1ELi4ELi3EEES14_NSR_INS5_IJSB_S1K_EEENS5_IJS1K_SC_EEEEEEENS4_39AutoVectorizingCopyWithAssumedAlignmentILi128EEENS4_14SM90_TMA_STOREES25_S27_S27_EEEvvEEEEvNT_6ParamsE) ;  /* 0xffffff5c04807950 */ /* 0x000fea0003c3ffff */
        .weak           $__internal_2_$__cuda_sm10x_tcgen05_guardrail_trap_unallocated_columns_being_dealloced
        .type           $__internal_2_$__cuda_sm10x_tcgen05_guardrail_trap_unallocated_columns_being_dealloced,@function
        .size           $__internal_2_$__cuda_sm10x_tcgen05_guardrail_trap_unallocated_columns_being_dealloced,(.L_x_205 - $__internal_2_$__cuda_sm10x_tcgen05_guardrail_trap_unallocated_columns_being_dealloced)
$__internal_2_$__cuda_sm10x_tcgen05_guardrail_trap_unallocated_columns_being_dealloced:
[----:B------:R-:W-:Y:S05]  /*a200*/  BPT.TRAP 0x1 ;  /* 0x000000040000795c */ /* 0x000fea0000300000 */
[----:B------:R-:W-:-:S04]  /*a210*/  HFMA2 R3, -RZ, RZ, 0, 0 ;  /* 0x00000000ff037431 */ /* 0x000fc800000001ff */
[----:B------:R-:W-:Y:S05]  /*a220*/  RET.REL.NODEC R2 `(_ZN7cutlass13device_kernelINS_4gemm6kernel13GemmUniversalIN4cute5tupleIJiiiiEEENS1_10collective13CollectiveMmaINS1_35MainloopSm100TmaUmmaWarpSpecializedILi6ELi2ELi4ENS5_IJNS4_1CILi8EEENSA_ILi1EEESC_EEEEENS5_IJNSA_ILi128EEESF_SF_EEENS_10bfloat16_tENS5_IJlSC_lEEESH_SI_NS4_8TiledMMAINS4_8MMA_AtomIJNS4_26SM100_MMA_F16BF16_2x1SM_SSISH_SH_fLi128ELi128ELNS4_4UMMA5MajorE0ELSN_0ELNSM_7ScaleInE0ELSO_0EEEEEENS4_6LayoutINS5_IJSC_SC_SC_EEENS5_IJNSA_ILi0EEEST_ST_EEEEENS5_IJNS4_10UnderscoreESW_SW_EEEEENS4_18SM100_TMA_2SM_LOADENS4_14ComposedLayoutINS4_7SwizzleILi3ELi4ELi3EEENS4_18smem_ptr_flag_bitsILi16EEENSR_INS5_IJSB_NSA_ILi64EEEEEENS5_IJS15_SC_EEEEEEEvNS4_8identityENS4_28SM100_TMA_2SM_LOAD_MULTICASTES19_vS1A_EENS_8epilogue10collective18CollectiveEpilogueINS1D_23Sm100TmaWarpSpecializedILi4ELi2ELi16ELb1ELb0EEEJNS5_IJS15_SF_SF_EEENS5_IJNSR_IS15_SC_EENSR_INS5_IJNSA_ILi16EEENSA_ILi2EEEEEENS5_IJSC_S15_EEEEEEEESH_SI_SH_SI_NS1D_6fusion15FusionCallbacksIS1H_NS1Q_17LinearCombinationISH_fSH_fLNS_15FloatRoundStyleE2EEES1I_S1P_JEEENS4_5SM1004TMEM4LOAD26SM100_TMEM_LOAD_32dp32b16xENS4_13SM90_TMA_LOADENS10_INS11_ILi1ELi4ELi3EEES14_NSR_INS5_IJSB_S1K_EEENS5_IJS1K_SC_EEEEEEENS4_39AutoVectorizingCopyWithAssumedAlignmentILi128EEENS4_14SM90_TMA_STOREES25_S27_S27_EEEvvEEEEvNT_6ParamsE) ;  /* 0xffffff5c02747950 */ /* 0x000fea0003c3ffff */
.L_x_204:
[----:B------:R-:W-:-:S00]  /*a230*/  BRA `(.L_x_204) ;  /* 0xfffffffc00fc7947 */ /* 0x000fc0000383ffff */
[----:B------:R-:W-:-:S00]  /*a240*/  NOP ;  /* 0x0000000000007918 */ /* 0x000fc00000000000 */
        /* <DEDUP_REMOVED lines=11> */
.L_x_205:


//--------------------- .nv.global.init           --------------------------
	.section	.nv.global.init,"aw",@progbits
.nv.global.init:
	.type		$str$27,@object
	.size		$str$27,($str$28 - $str$27)
$str$27:
        /*0000*/ 	.byte	0x28, 0x61, 0x64, 0x64, 0x72, 0x65, 0x73, 0x73, 0x20, 0x26, 0x20, 0x6d, 0x61, 0x73, 0x6b, 0x29
        /*0010*/ 	.byte	0x20, 0x3d, 0x3d, 0x20, 0x30, 0x00
	.type		$str$28,@object
	.size		$str$28,($str$26 - $str$28)
$str$28:
        /*0016*/ 	.byte	0x2f, 0x74, 0x6d, 0x70, 0x2f, 0x63, 0x75, 0x74, 0x6c, 0x61, 0x73, 0x73, 0x5f, 0x73, 0x77, 0x65
        /*0026*/ 	.byte	0x65, 0x70, 0x5f, 0x73, 0x72, 0x63, 0x2f, 0x69, 0x6e, 0x63, 0x6c, 0x75, 0x64, 0x65, 0x2f, 0x63
        /*0036*/ 	.byte	0x75, 0x74, 0x65, 0x2f, 0x70, 0x6f, 0x69, 0x6e, 0x74, 0x65, 0x72, 0x5f, 0x66, 0x6c, 0x61, 0x67
        /*0046*/ 	.byte	0x67, 0x65, 0x64, 0x2e, 0x68, 0x70, 0x70, 0x00
	.type		$str$26,@object
	.size		$str$26,($str$25 - $str$26)
$str$26:
        /*004e*/ 	.byte	0x2f, 0x74, 0x6d, 0x70, 0x2f, 0x63, 0x75, 0x74, 0x6c, 0x61, 0x73, 0x73, 0x5f, 0x73, 0x77, 0x65
        /*005e*/ 	.byte	0x65, 0x70, 0x5f, 0x73, 0x72, 0x63, 0x2f, 0x69, 0x6e, 0x63, 0x6c, 0x75, 0x64, 0x65, 0x2f, 0x63
        /*006e*/ 	.byte	0x75, 0x74, 0x65, 0x2f, 0x61, 0x74, 0x6f, 0x6d, 0x2f, 0x63, 0x6f, 0x70, 0x79, 0x5f, 0x74, 0x72
        /*007e*/ 	.byte	0x61, 0x69, 0x74, 0x73, 0x5f, 0x73, 0x6d, 0x31, 0x30, 0x30, 0x2e, 0x68, 0x70, 0x70, 0x00
	.type		$str$25,@object
	.size		$str$25,(__unnamed_1 - $str$25)
$str$25:
        /*008d*/ 	.byte	0x28, 0x28, 0x75, 0x69, 0x6e, 0x74, 0x33, 0x32, 0x5f, 0x74, 0x28, 0x74, 0x68, 0x72, 0x65, 0x61
        /*009d*/ 	.byte	0x64, 0x49, 0x64, 0x78, 0x2e, 0x78, 0x29, 0x20, 0x2f, 0x20, 0x33, 0x32, 0x29, 0x20, 0x25, 0x20
        /*00ad*/ 	.byte	0x34, 0x29, 0x20, 0x3d, 0x3d, 0x20, 0x28, 0x28, 0x28, 0x74, 0x6d, 0x65, 0x6d, 0x5f, 0x61, 0x64
        /*00bd*/ 	.byte	0x64, 0x72, 0x20, 0x3e, 0x3e, 0x20, 0x31, 0x36, 0x29, 0x20, 0x2f, 0x20, 0x33, 0x32, 0x29, 0x20
        /*00cd*/ 	.byte	0x25, 0x20, 0x34, 0x29, 0x00
	.type		__unnamed_1,@object
	.size		__unnamed_1,(__unnamed_2 - __unnamed_1)
__unnamed_1:
        /*00d2*/ 	.byte	0x61, 0x75, 0x74, 0x6f, 0x20, 0x63, 0x75, 0x74, 0x65, 0x3a, 0x3a, 0x61, 0x73, 0x5f, 0x70, 0x6f
        /* <DEDUP_REMOVED lines=24> */
        /*0262*/ 	.byte	0x43, 0x3c, 0x32, 0x30, 0x34, 0x38, 0x3e, 0x3e, 0x3e, 0x3e, 0x5d, 0x00
	.type		__unnamed_2,@object
	.size		__unnamed_2,(.L_2 - __unnamed_2)
__unnamed_2:
        /* <DEDUP_REMOVED lines=40> */
        /*04ee*/ 	.byte	0x3a, 0x3a, 0x43, 0x3c, 0x30, 0x3e, 0x3e, 0x3e, 0x3e, 0x5d, 0x00
.L_2:


//--------------------- .nv.shared._ZN7cutlass13device_kernelINS_4gemm6kernel13GemmUniversalIN4cute5tupleIJiiiiEEENS1_10collective13CollectiveMmaINS1_35MainloopSm100TmaUmmaWarpSpecializedILi6ELi2ELi4ENS5_IJNS4_1CILi8EEENSA_ILi1EEESC_EEEEENS5_IJNSA_ILi128EEESF_SF_EEENS_10bfloat16_tENS5_IJlSC_lEEESH_SI_NS4_8TiledMMAINS4_8MMA_AtomIJNS4_26SM100_MMA_F16BF16_2x1SM_SSISH_SH_fLi128ELi128ELNS4_4UMMA5MajorE0ELSN_0ELNSM_7ScaleInE0ELSO_0EEEEEENS4_6LayoutINS5_IJSC_SC_SC_EEENS5_IJNSA_ILi0EEEST_ST_EEEEENS5_IJNS4_10UnderscoreESW_SW_EEEEENS4_18SM100_TMA_2SM_LOADENS4_14ComposedLayoutINS4_7SwizzleILi3ELi4ELi3EEENS4_18smem_ptr_flag_bitsILi16EEENSR_INS5_IJSB_NSA_ILi64EEEEEENS5_IJS15_SC_EEEEEEEvNS4_8identityENS4_28SM100_TMA_2SM_LOAD_MULTICASTES19_vS1A_EENS_8epilogue10collective18CollectiveEpilogueINS1D_23Sm100TmaWarpSpecializedILi4ELi2ELi16ELb1ELb0EEEJNS5_IJS15_SF_SF_EEENS5_IJNSR_IS15_SC_EENSR_INS5_IJNSA_ILi16EEENSA_ILi2EEEEEENS5_IJSC_S15_EEEEEEEESH_SI_SH_SI_NS1D_6fusion15FusionCallbacksIS1H_NS1Q_17LinearCombinationISH_fSH_fLNS_15FloatRoundStyleE2EEES1I_S1P_JEEENS4_5SM1004TMEM4LOAD26SM100_TMEM_LOAD_32dp32b16xENS4_13SM90_TMA_LOADENS10_INS11_ILi1ELi4ELi3EEES14_NSR_INS5_IJSB_S1K_EEENS5_IJS1K_SC_EEEEEEENS4_39AutoVectorizingCopyWithAssumedAlignmentILi128EEENS4_14SM90_TMA_STOREES25_S27_S27_EEEvvEEEEvNT_6ParamsE --------------------------
	.section	.nv.shared._ZN7cutlass13device_kernelINS_4gemm6kernel13GemmUniversalIN4cute5tupleIJiiiiEEENS1_10collective13CollectiveMmaINS1_35MainloopSm100TmaUmmaWarpSpecializedILi6ELi2ELi4ENS5_IJNS4_1CILi8EEENSA_ILi1EEESC_EEEEENS5_IJNSA_ILi128EEESF_SF_EEENS_10bfloat16_tENS5_IJlSC_lEEESH_SI_NS4_8TiledMMAINS4_8MMA_AtomIJNS4_26SM100_MMA_F16BF16_2x1SM_SSISH_SH_fLi128ELi128ELNS4_4UMMA5MajorE0ELSN_0ELNSM_7ScaleInE0ELSO_0EEEEEENS4_6LayoutINS5_IJSC_SC_SC_EEENS5_IJNSA_ILi0EEEST_ST_EEEEENS5_IJNS4_10UnderscoreESW_SW_EEEEENS4_18SM100_TMA_2SM_LOADENS4_14ComposedLayoutINS4_7SwizzleILi3ELi4ELi3EEENS4_18smem_ptr_flag_bitsILi16EEENSR_INS5_IJSB_NSA_ILi64EEEEEENS5_IJS15_SC_EEEEEEEvNS4_8identityENS4_28SM100_TMA_2SM_LOAD_MULTICASTES19_vS1A_EENS_8epilogue10collective18CollectiveEpilogueINS1D_23Sm100TmaWarpSpecializedILi4ELi2ELi16ELb1ELb0EEEJNS5_IJS15_SF_SF_EEENS5_IJNSR_IS15_SC_EENSR_INS5_IJNSA_ILi16EEENSA_ILi2EEEEEENS5_IJSC_S15_EEEEEEEESH_SI_SH_SI_NS1D_6fusion15FusionCallbacksIS1H_NS1Q_17LinearCombinationISH_fSH_fLNS_15FloatRoundStyleE2EEES1I_S1P_JEEENS4_5SM1004TMEM4LOAD26SM100_TMEM_LOAD_32dp32b16xENS4_13SM90_TMA_LOADENS10_INS11_ILi1ELi4ELi3EEES14_NSR_INS5_IJSB_S1K_EEENS5_IJS1K_SC_EEEEEEENS4_39AutoVectorizingCopyWithAssumedAlignmentILi128EEENS4_14SM90_TMA_STOREES25_S27_S27_EEEvvEEEEvNT_6ParamsE,"aw",@nobits
	.sectionflags	@""
	.align	16
	.zero		1024


//--------------------- .nv.shared.reserved.0     --------------------------
	.section	.nv.shared.reserved.0,"aw",@nobits
	.weak		__nv_reservedSMEM_offset_0_alias
	.size		__nv_reservedSMEM_offset_0_alias, 0, 64
	.other		__nv_reservedSMEM_offset_0_alias,@"STO_CUDA_RESERVED_SHARED STV_DEFAULT"
__nv_reservedSMEM_offset_0_alias:
	.zero		0
.nv.shared.reserved.0:
	.zero		64
	.weak		__nv_reservedSMEM_tcgen05_partition
	.type		__nv_reservedSMEM_tcgen05_partition,@object
	.size		__nv_reservedSMEM_tcgen05_partition,(.L_0 - __nv_reservedSMEM_tcgen05_partition)
__nv_reservedSMEM_tcgen05_partition:
	.zero		32
.L_0:


//--------------------- .nv.global                --------------------------
	.section	.nv.global,"aw",@nobits
.nv.global:
	.type		_ZN40_INTERNAL_52db6a99_4_k_cu_302f21c2_198084cute1_E,@object
	.size		_ZN40_INTERNAL_52db6a99_4_k_cu_302f21c2_198084cute1_E,(_ZN40_INTERNAL_52db6a99_4_k_cu_302f21c2_198084cuda3std3__45__cpo6cbeginE - _ZN40_INTERNAL_52db6a99_4_k_cu_302f21c2_198084cute1_E)
_ZN40_INTERNAL_52db6a99_4_k_cu_302f21c2_198084cute1_E:
	.zero		1
	.type		_ZN40_INTERNAL_52db6a99_4_k_cu_302f21c2_198084cuda3std3__45__cpo6cbeginE,@object
	.size		_ZN40_INTERNAL_52db6a99_4_k_cu_302f21c2_198084cuda3std3__45__cpo6cbeginE,(_ZN40_INTERNAL_52db6a99_4_k_cu_302f21c2_198084cuda3std3__48in_placeE - _ZN40_INTERNAL_52db6a99_4_k_cu_302f21c2_198084cuda3std3__45__cpo6cbeginE)
_ZN40_INTERNAL_52db6a99_4_k_cu_302f21c2_198084cuda3std3__45__cpo6cbeginE:
	.zero		1
	.type		_ZN40_INTERNAL_52db6a99_4_k_cu_302f21c2_198084cuda3std3__48in_placeE,@object
	.size		_ZN40_INTERNAL_52db6a99_4_k_cu_302f21c2_198084cuda3std3__48in_placeE,(_ZN40_INTERNAL_52db6a99_4_k_cu_302f21c2_198084cuda3std6ranges3__45__cpo9iter_moveE - _ZN40_INTERNAL_52db6a99_4_k_cu_302f21c2_198084cuda3std3__48in_placeE)
_ZN40_INTERNAL_52db6a99_4_k_cu_302f21c2_198084cuda3std3__48in_placeE:
	.zero		1
	.type		_ZN40_INTERNAL_52db6a99_4_k_cu_302f21c2_198084cuda3std6ranges3__45__cpo9iter_moveE,@object
	.size		_ZN40_INTERNAL_52db6a99_4_k_cu_302f21c2_198084cuda3std6ranges3__45__cpo9iter_moveE,(_ZN40_INTERNAL_52db6a99_4_k_cu_302f21c2_198084cuda3std3__45__cpo5beginE - _ZN40_INTERNAL_52db6a99_4_k_cu_302f21c2_198084cuda3std6ranges3__45__cpo9iter_moveE)
_ZN40_INTERNAL_52db6a99_4_k_cu_302f21c2_198084cuda3std6ranges3__45__cpo9iter_moveE:
	.zero		1
	.type		_ZN40_INTERNAL_52db6a99_4_k_cu_302f21c2_198084cuda3std3__45__cpo5beginE,@object
	.size		_ZN40_INTERNAL_52db6a99_4_k_cu_302f21c2_198084cuda3std3__45__cpo5beginE,(_ZN40_INTERNAL_52db6a99_4_k_cu_302f21c2_198084cuda3std3__442_GLOBAL__N__52db6a99_4_k_cu_302f21c2_198086ignoreE - _ZN40_INTERNAL_52db6a99_4_k_cu_302f21c2_198084cuda3std3__45__cpo5beginE)
_ZN40_INTERNAL_52db6a99_4_k_cu_302f21c2_198084cuda3std3__45__cpo5beginE:
	.zero		1
	.type		_ZN40_INTERNAL_52db6a99_4_k_cu_302f21c2_198084cuda3std3__442_GLOBAL__N__52db6a99_4_k_cu_302f21c2_198086ignoreE,@object
	.size		_ZN40_INTERNAL_52db6a99_4_k_cu_302f21c2_198084cuda3std3__442_GLOBAL__N__52db6a99_4_k_cu_302f21c2_198086ignoreE,(_ZN40_INTERNAL_52db6a99_4_k_cu_302f21c2_198084cute7productE - _ZN40_INTERNAL_52db6a99_4_k_cu_302f21c2_198084cuda3std3__442_GLOBAL__N__52db6a99_4_k_cu_302f21c2_198086ignoreE)
_ZN40_INTERNAL_52db6a99_4_k_cu_302f21c2_198084cuda3std3__442_GLOBAL__N__52db6a99_4_k_cu_302f21c2_198086ignoreE:
	.zero		1
	.type		_ZN40_INTERNAL_52db6a99_4_k_cu_302f21c2_198084cute7productE,@object
	.size		_ZN40_INTERNAL_52db6a99_4_k_cu_302f21c2_198084cute7productE,(_ZN40_INTERNAL_52db6a99_4_k_cu_302f21c2_198084cuda3std3__45__cpo3endE - _ZN40_INTERNAL_52db6a99_4_k_cu_302f21c2_198084cute7productE)
_ZN40_INTERNAL_52db6a99_4_k_cu_302f21c2_198084cute7productE:
	.zero		1
	.type		_ZN40_INTERNAL_52db6a99_4_k_cu_302f21c2_198084cuda3std3__45__cpo3endE,@object
	.size		_ZN40_INTERNAL_52db6a99_4_k_cu_302f21c2_198084cuda3std3__45__cpo3endE,(_ZN40_INTERNAL_52db6a99_4_k_cu_302f21c2_198084cuda3std3__419piecewise_constructE - _ZN40_INTERNAL_52db6a99_4_k_cu_302f21c2_198084cuda3std3__45__cpo3endE)
_ZN40_INTERNAL_52db6a99_4_k_cu_302f21c2_198084cuda3std3__45__cpo3endE:
	.zero		1
	.type		_ZN40_INTERNAL_52db6a99_4_k_cu_302f21c2_198084cuda3std3__419piecewise_constructE,@object
	.size		_ZN40_INTERNAL_52db6a99_4_k_cu_302f21c2_198084cuda3std3__419piecewise_constructE,(_ZN40_INTERNAL_52db6a99_4_k_cu_302f21c2_198084cuda3std3__45__cpo4cendE - _ZN40_INTERNAL_52db6a99_4_k_cu_302f21c2_198084cuda3std3__419piecewise_constructE)
_ZN40_INTERNAL_52db6a99_4_k_cu_302f21c2_198084cuda3std3__419piecewise_constructE:
	.zero		1
	.type		_ZN40_INTERNAL_52db6a99_4_k_cu_302f21c2_198084cuda3std3__45__cpo4cendE,@object
	.size		_ZN40_INTERNAL_52db6a99_4_k_cu_302f21c2_198084cuda3std3__45__cpo4cendE,(_ZN40_INTERNAL_52db6a99_4_k_cu_302f21c2_198084cuda3std6ranges3__45__cpo4swapE - _ZN40_INTERNAL_52db6a99_4_k_cu_302f21c2_198084cuda3std3__45__cpo4cendE)
_ZN40_INTERNAL_52db6a99_4_k_cu_302f21c2_198084cuda3std3__45__cpo4cendE:
	.zero		1
	.type		_ZN40_INTERNAL_52db6a99_4_k_cu_302f21c2_198084cuda3std6ranges3__45__cpo4swapE,@object
	.size		_ZN40_INTERNAL_52db6a99_4_k_cu_302f21c2_198084cuda3std6ranges3__45__cpo4swapE,(.L_10 - _ZN40_INTERNAL_52db6a99_4_k_cu_302f21c2_198084cuda3std6ranges3__45__cpo4swapE)
_ZN40_INTERNAL_52db6a99_4_k_cu_302f21c2_198084cuda3std6ranges3__45__cpo4swapE:
	.zero		1
.L_10:


//--------------------- .nv.constant0._ZN7cutlass13device_kernelINS_4gemm6kernel13GemmUniversalIN4cute5tupleIJiiiiEEENS1_10collective13CollectiveMmaINS1_35MainloopSm100TmaUmmaWarpSpecializedILi6ELi2ELi4ENS5_IJNS4_1CILi8EEENSA_ILi1EEESC_EEEEENS5_IJNSA_ILi128EEESF_SF_EEENS_10bfloat16_tENS5_IJlSC_lEEESH_SI_NS4_8TiledMMAINS4_8MMA_AtomIJNS4_26SM100_MMA_F16BF16_2x1SM_SSISH_SH_fLi128ELi128ELNS4_4UMMA5MajorE0ELSN_0ELNSM_7ScaleInE0ELSO_0EEEEEENS4_6LayoutINS5_IJSC_SC_SC_EEENS5_IJNSA_ILi0EEEST_ST_EEEEENS5_IJNS4_10UnderscoreESW_SW_EEEEENS4_18SM100_TMA_2SM_LOADENS4_14ComposedLayoutINS4_7SwizzleILi3ELi4ELi3EEENS4_18smem_ptr_flag_bitsILi16EEENSR_INS5_IJSB_NSA_ILi64EEEEEENS5_IJS15_SC_EEEEEEEvNS4_8identityENS4_28SM100_TMA_2SM_LOAD_MULTICASTES19_vS1A_EENS_8epilogue10collective18CollectiveEpilogueINS1D_23Sm100TmaWarpSpecializedILi4ELi2ELi16ELb1ELb0EEEJNS5_IJS15_SF_SF_EEENS5_IJNSR_IS15_SC_EENSR_INS5_IJNSA_ILi16EEENSA_ILi2EEEEEENS5_IJSC_S15_EEEEEEEESH_SI_SH_SI_NS1D_6fusion15FusionCallbacksIS1H_NS1Q_17LinearCombinationISH_fSH_fLNS_15FloatRoundStyleE2EEES1I_S1P_JEEENS4_5SM1004TMEM4LOAD26SM100_TMEM_LOAD_32dp32b16xENS4_13SM90_TMA_LOADENS10_INS11_ILi1ELi4ELi3EEES14_NSR_INS5_IJSB_S1K_EEENS5_IJS1K_SC_EEEEEEENS4_39AutoVectorizingCopyWithAssumedAlignmentILi128EEENS4_14SM90_TMA_STOREES25_S27_S27_EEEvvEEEEvNT_6ParamsE --------------------------
	.section	.nv.constant0._ZN7cutlass13device_kernelINS_4gemm6kernel13GemmUniversalIN4cute5tupleIJiiiiEEENS1_10collective13CollectiveMmaINS1_35MainloopSm100TmaUmmaWarpSpecializedILi6ELi2ELi4ENS5_IJNS4_1CILi8EEENSA_ILi1EEESC_EEEEENS5_IJNSA_ILi128EEESF_SF_EEENS_10bfloat16_tENS5_IJlSC_lEEESH_SI_NS4_8TiledMMAINS4_8MMA_AtomIJNS4_26SM100_MMA_F16BF16_2x1SM_SSISH_SH_fLi128ELi128ELNS4_4UMMA5MajorE0ELSN_0ELNSM_7ScaleInE0ELSO_0EEEEEENS4_6LayoutINS5_IJSC_SC_SC_EEENS5_IJNSA_ILi0EEEST_ST_EEEEENS5_IJNS4_10UnderscoreESW_SW_EEEEENS4_18SM100_TMA_2SM_LOADENS4_14ComposedLayoutINS4_7SwizzleILi3ELi4ELi3EEENS4_18smem_ptr_flag_bitsILi16EEENSR_INS5_IJSB_NSA_ILi64EEEEEENS5_IJS15_SC_EEEEEEEvNS4_8identityENS4_28SM100_TMA_2SM_LOAD_MULTICASTES19_vS1A_EENS_8epilogue10collective18CollectiveEpilogueINS1D_23Sm100TmaWarpSpecializedILi4ELi2ELi16ELb1ELb0EEEJNS5_IJS15_SF_SF_EEENS5_IJNSR_IS15_SC_EENSR_INS5_IJNSA_ILi16EEENSA_ILi2EEEEEENS5_IJSC_S15_EEEEEEEESH_SI_SH_SI_NS1D_6fusion15FusionCallbacksIS1H_NS1Q_17LinearCombinationISH_fSH_fLNS_15FloatRoundStyleE2EEES1I_S1P_JEEENS4_5SM1004TMEM4LOAD26SM100_TMEM_LOAD_32dp32b16xENS4_13SM90_TMA_LOADENS10_INS11_ILi1ELi4ELi3EEES14_NSR_INS5_IJSB_S1K_EEENS5_IJS1K_SC_EEEEEEENS4_39AutoVectorizingCopyWithAssumedAlignmentILi128EEENS4_14SM90_TMA_STOREES25_S27_S27_EEEvvEEEEvNT_6ParamsE,"a",@progbits
	.sectionflags	@""
	.align	4
.nv.constant0._ZN7cutlass13device_kernelINS_4gemm6kernel13GemmUniversalIN4cute5tupleIJiiiiEEENS1_10collective13CollectiveMmaINS1_35MainloopSm100TmaUmmaWarpSpecializedILi6ELi2ELi4ENS5_IJNS4_1CILi8EEENSA_ILi1EEESC_EEEEENS5_IJNSA_ILi128EEESF_SF_EEENS_10bfloat16_tENS5_IJlSC_lEEESH_SI_NS4_8TiledMMAINS4_8MMA_AtomIJNS4_26SM100_MMA_F16BF16_2x1SM_SSISH_SH_fLi128ELi128ELNS4_4UMMA5MajorE0ELSN_0ELNSM_7ScaleInE0ELSO_0EEEEEENS4_6LayoutINS5_IJSC_SC_SC_EEENS5_IJNSA_ILi0EEEST_ST_EEEEENS5_IJNS4_10UnderscoreESW_SW_EEEEENS4_18SM100_TMA_2SM_LOADENS4_14ComposedLayoutINS4_7SwizzleILi3ELi4ELi3EEENS4_18smem_ptr_flag_bitsILi16EEENSR_INS5_IJSB_NSA_ILi64EEEEEENS5_IJS15_SC_EEEEEEEvNS4_8identityENS4_28SM100_TMA_2SM_LOAD_MULTICASTES19_vS1A_EENS_8epilogue10collective18CollectiveEpilogueINS1D_23Sm100TmaWarpSpecializedILi4ELi2ELi16ELb1ELb0EEEJNS5_IJS15_SF_SF_EEENS5_IJNSR_IS15_SC_EENSR_INS5_IJNSA_ILi16EEENSA_ILi2EEEEEENS5_IJSC_S15_EEEEEEEESH_SI_SH_SI_NS1D_6fusion15FusionCallbacksIS1H_NS1Q_17LinearCombinationISH_fSH_fLNS_15FloatRoundStyleE2EEES1I_S1P_JEEENS4_5SM1004TMEM4LOAD26SM100_TMEM_LOAD_32dp32b16xENS4_13SM90_TMA_LOADENS10_INS11_ILi1ELi4ELi3EEES14_NSR_INS5_IJSB_S1K_EEENS5_IJS1K_SC_EEEEEEENS4_39AutoVectorizingCopyWithAssumedAlignmentILi128EEENS4_14SM90_TMA_STOREES25_S27_S27_EEEvvEEEEvNT_6ParamsE:
	.zero		2944


//--------------------- SYMBOLS --------------------------

	.type		.nv.reservedSmem.offset0,@object
	.size		.nv.reservedSmem.offset0,0x4
	.type		.nv.reservedSmem.cap,@object
	.size		.nv.reservedSmem.cap,0x4
	.type		__assertfail,@function
